//
// Generated by NVIDIA NVVM Compiler
//
// Compiler Build ID: CL-36424714
// Cuda compilation tools, release 13.0, V13.0.88
// Based on NVVM 20.0.0
//

.version 9.0
.target sm_100
.address_size 64

	// .globl	_Z7simpsonPdidd
.func  (.param .b64 func_retval0) __internal_accurate_pow
(
	.param .b64 __internal_accurate_pow_param_0,
	.param .b64 __internal_accurate_pow_param_1
)
;

.visible .entry _Z7simpsonPdidd(
	.param .u64 .ptr .align 1 _Z7simpsonPdidd_param_0,
	.param .u32 _Z7simpsonPdidd_param_1,
	.param .f64 _Z7simpsonPdidd_param_2,
	.param .f64 _Z7simpsonPdidd_param_3
)
{
	.reg .pred 	%p<80>;
	.reg .b32 	%r<106>;
	.reg .b64 	%rd<9>;
	.reg .b64 	%fd<114>;

	ld.param.u64 	%rd2, [_Z7simpsonPdidd_param_0];
	ld.param.u32 	%r10, [_Z7simpsonPdidd_param_1];
	ld.param.f64 	%fd45, [_Z7simpsonPdidd_param_2];
	ld.param.f64 	%fd46, [_Z7simpsonPdidd_param_3];
	cvta.to.global.u64 	%rd1, %rd2;
	mov.u32 	%r11, %ctaid.x;
	mov.u32 	%r12, %ntid.x;
	mov.u32 	%r13, %tid.x;
	mad.lo.s32 	%r1, %r11, %r12, %r13;
	setp.ge.s32 	%p1, %r1, %r10;
	@%p1 bra 	$L__BB0_48;
	cvt.rn.f64.s32 	%fd47, %r1;
	sub.f64 	%fd48, %fd46, %fd45;
	mul.f64 	%fd49, %fd48, %fd47;
	cvt.rn.f64.s32 	%fd50, %r10;
	div.rn.f64 	%fd51, %fd49, %fd50;
	add.f64 	%fd1, %fd45, %fd51;
	div.rn.f64 	%fd52, %fd48, %fd50;
	add.f64 	%fd2, %fd52, %fd1;
	{
	.reg .b32 %temp; 
	mov.b64 	{%temp, %r2}, %fd1;
	}
	mov.f64 	%fd53, 0d4010000000000000;
	{
	.reg .b32 %temp; 
	mov.b64 	{%temp, %r14}, %fd53;
	}
	and.b32  	%r4, %r14, 2146435072;
	setp.eq.s32 	%p2, %r4, 1072693248;
	abs.f64 	%fd3, %fd1;
	{ // callseq 0, 0
	.param .b64 param0;
	st.param.f64 	[param0], %fd3;
	.param .b64 param1;
	st.param.f64 	[param1], 0d4010000000000000;
	.param .b64 retval0;
	call.uni (retval0), 
	__internal_accurate_pow, 
	(
	param0, 
	param1
	);
	ld.param.f64 	%fd54, [retval0];
	} // callseq 0
	setp.lt.s32 	%p3, %r2, 0;
	neg.f64 	%fd56, %fd54;
	selp.f64 	%fd57, %fd56, %fd54, %p2;
	selp.f64 	%fd103, %fd57, %fd54, %p3;
	setp.neu.f64 	%p4, %fd1, 0d0000000000000000;
	@%p4 bra 	$L__BB0_3;
	setp.eq.s32 	%p5, %r4, 1072693248;
	selp.b32 	%r15, %r2, 0, %p5;
	setp.lt.s32 	%p6, %r14, 0;
	or.b32  	%r16, %r15, 2146435072;
	selp.b32 	%r17, %r16, %r15, %p6;
	mov.b32 	%r18, 0;
	mov.b64 	%fd103, {%r18, %r17};
$L__BB0_3:
	add.f64 	%fd58, %fd1, 0d4010000000000000;
	{
	.reg .b32 %temp; 
	mov.b64 	{%temp, %r19}, %fd58;
	}
	and.b32  	%r20, %r19, 2146435072;
	setp.ne.s32 	%p7, %r20, 2146435072;
	@%p7 bra 	$L__BB0_8;
	setp.num.f64 	%p8, %fd1, %fd1;
	@%p8 bra 	$L__BB0_6;
	mov.f64 	%fd59, 0d4010000000000000;
	add.rn.f64 	%fd103, %fd1, %fd59;
	bra.uni 	$L__BB0_8;
$L__BB0_6:
	setp.neu.f64 	%p9, %fd3, 0d7FF0000000000000;
	@%p9 bra 	$L__BB0_8;
	setp.lt.s32 	%p10, %r2, 0;
	setp.eq.s32 	%p11, %r4, 1072693248;
	setp.lt.s32 	%p12, %r14, 0;
	selp.b32 	%r22, 0, 2146435072, %p12;
	and.b32  	%r23, %r14, 2147483647;
	setp.ne.s32 	%p13, %r23, 1071644672;
	or.b32  	%r24, %r22, -2147483648;
	selp.b32 	%r25, %r24, %r22, %p13;
	selp.b32 	%r26, %r25, %r22, %p11;
	selp.b32 	%r27, %r26, %r22, %p10;
	mov.b32 	%r28, 0;
	mov.b64 	%fd103, {%r28, %r27};
$L__BB0_8:
	setp.neu.f64 	%p14, %fd1, 0d0000000000000000;
	setp.lt.s32 	%p15, %r2, 0;
	mov.f64 	%fd60, 0d4008000000000000;
	{
	.reg .b32 %temp; 
	mov.b64 	{%temp, %r29}, %fd60;
	}
	and.b32  	%r6, %r29, 2146435072;
	setp.eq.s32 	%p16, %r6, 1073741824;
	{ // callseq 1, 0
	.param .b64 param0;
	st.param.f64 	[param0], %fd3;
	.param .b64 param1;
	st.param.f64 	[param1], 0d4008000000000000;
	.param .b64 retval0;
	call.uni (retval0), 
	__internal_accurate_pow, 
	(
	param0, 
	param1
	);
	ld.param.f64 	%fd61, [retval0];
	} // callseq 1
	neg.f64 	%fd63, %fd61;
	selp.f64 	%fd64, %fd63, %fd61, %p16;
	selp.f64 	%fd105, %fd64, %fd61, %p15;
	@%p14 bra 	$L__BB0_10;
	setp.eq.s32 	%p17, %r6, 1073741824;
	selp.b32 	%r30, %r2, 0, %p17;
	setp.lt.s32 	%p18, %r29, 0;
	or.b32  	%r31, %r30, 2146435072;
	selp.b32 	%r32, %r31, %r30, %p18;
	mov.b32 	%r33, 0;
	mov.b64 	%fd105, {%r33, %r32};
$L__BB0_10:
	add.f64 	%fd65, %fd1, 0d4008000000000000;
	{
	.reg .b32 %temp; 
	mov.b64 	{%temp, %r34}, %fd65;
	}
	and.b32  	%r35, %r34, 2146435072;
	setp.ne.s32 	%p19, %r35, 2146435072;
	@%p19 bra 	$L__BB0_15;
	setp.num.f64 	%p20, %fd1, %fd1;
	@%p20 bra 	$L__BB0_13;
	mov.f64 	%fd66, 0d4008000000000000;
	add.rn.f64 	%fd105, %fd1, %fd66;
	bra.uni 	$L__BB0_15;
$L__BB0_13:
	setp.neu.f64 	%p21, %fd3, 0d7FF0000000000000;
	@%p21 bra 	$L__BB0_15;
	setp.eq.s32 	%p22, %r6, 1073741824;
	setp.lt.s32 	%p23, %r2, 0;
	setp.lt.s32 	%p24, %r29, 0;
	selp.b32 	%r37, 0, 2146435072, %p24;
	and.b32  	%r38, %r29, 2147483647;
	setp.ne.s32 	%p25, %r38, 1071644672;
	or.b32  	%r39, %r37, -2147483648;
	selp.b32 	%r40, %r39, %r37, %p25;
	selp.b32 	%r41, %r40, %r37, %p22;
	selp.b32 	%r42, %r41, %r37, %p23;
	mov.b32 	%r43, 0;
	mov.b64 	%fd105, {%r43, %r42};
$L__BB0_15:
	setp.neu.f64 	%p26, %fd1, 0d0000000000000000;
	setp.lt.s32 	%p27, %r2, 0;
	fma.rn.f64 	%fd16, %fd105, 0dC008000000000000, %fd103;
	mov.f64 	%fd67, 0d4000000000000000;
	{
	.reg .b32 %temp; 
	mov.b64 	{%temp, %r44}, %fd67;
	}
	and.b32  	%r8, %r44, 2146435072;
	setp.eq.s32 	%p28, %r8, 1062207488;
	{ // callseq 2, 0
	.param .b64 param0;
	st.param.f64 	[param0], %fd3;
	.param .b64 param1;
	st.param.f64 	[param1], 0d4000000000000000;
	.param .b64 retval0;
	call.uni (retval0), 
	__internal_accurate_pow, 
	(
	param0, 
	param1
	);
	ld.param.f64 	%fd68, [retval0];
	} // callseq 2
	neg.f64 	%fd70, %fd68;
	selp.f64 	%fd71, %fd70, %fd68, %p28;
	selp.f64 	%fd107, %fd71, %fd68, %p27;
	@%p26 bra 	$L__BB0_17;
	setp.eq.s32 	%p29, %r8, 1062207488;
	selp.b32 	%r45, %r2, 0, %p29;
	setp.lt.s32 	%p30, %r44, 0;
	or.b32  	%r46, %r45, 2146435072;
	selp.b32 	%r47, %r46, %r45, %p30;
	mov.b32 	%r48, 0;
	mov.b64 	%fd107, {%r48, %r47};
$L__BB0_17:
	add.f64 	%fd72, %fd1, 0d4000000000000000;
	{
	.reg .b32 %temp; 
	mov.b64 	{%temp, %r49}, %fd72;
	}
	and.b32  	%r50, %r49, 2146435072;
	setp.ne.s32 	%p31, %r50, 2146435072;
	@%p31 bra 	$L__BB0_22;
	setp.num.f64 	%p32, %fd1, %fd1;
	@%p32 bra 	$L__BB0_20;
	mov.f64 	%fd73, 0d4000000000000000;
	add.rn.f64 	%fd107, %fd1, %fd73;
	bra.uni 	$L__BB0_22;
$L__BB0_20:
	setp.neu.f64 	%p33, %fd3, 0d7FF0000000000000;
	@%p33 bra 	$L__BB0_22;
	setp.eq.s32 	%p34, %r8, 1062207488;
	setp.lt.s32 	%p35, %r2, 0;
	setp.lt.s32 	%p36, %r44, 0;
	selp.b32 	%r52, 0, 2146435072, %p36;
	and.b32  	%r53, %r44, 2147483647;
	setp.ne.s32 	%p37, %r53, 1071644672;
	or.b32  	%r54, %r52, -2147483648;
	selp.b32 	%r55, %r54, %r52, %p37;
	selp.b32 	%r56, %r55, %r52, %p34;
	selp.b32 	%r57, %r56, %r52, %p35;
	mov.b32 	%r58, 0;
	mov.b64 	%fd107, {%r58, %r57};
$L__BB0_22:
	setp.eq.f64 	%p38, %fd1, 0d3FF0000000000000;
	setp.eq.s32 	%p39, %r4, 1072693248;
	fma.rn.f64 	%fd74, %fd107, 0d4000000000000000, %fd16;
	selp.f64 	%fd75, 0d0000000000000000, %fd74, %p38;
	add.f64 	%fd76, %fd1, %fd75;
	add.f64 	%fd23, %fd76, 0dC014000000000000;
	{
	.reg .b32 %temp; 
	mov.b64 	{%temp, %r9}, %fd2;
	}
	abs.f64 	%fd24, %fd2;
	{ // callseq 3, 0
	.param .b64 param0;
	st.param.f64 	[param0], %fd24;
	.param .b64 param1;
	st.param.f64 	[param1], 0d4010000000000000;
	.param .b64 retval0;
	call.uni (retval0), 
	__internal_accurate_pow, 
	(
	param0, 
	param1
	);
	ld.param.f64 	%fd77, [retval0];
	} // callseq 3
	setp.lt.s32 	%p40, %r9, 0;
	neg.f64 	%fd79, %fd77;
	selp.f64 	%fd80, %fd79, %fd77, %p39;
	selp.f64 	%fd109, %fd80, %fd77, %p40;
	setp.neu.f64 	%p41, %fd2, 0d0000000000000000;
	@%p41 bra 	$L__BB0_24;
	setp.eq.s32 	%p42, %r4, 1072693248;
	selp.b32 	%r60, %r9, 0, %p42;
	setp.lt.s32 	%p43, %r14, 0;
	or.b32  	%r61, %r60, 2146435072;
	selp.b32 	%r62, %r61, %r60, %p43;
	mov.b32 	%r63, 0;
	mov.b64 	%fd109, {%r63, %r62};
$L__BB0_24:
	add.f64 	%fd81, %fd2, 0d4010000000000000;
	{
	.reg .b32 %temp; 
	mov.b64 	{%temp, %r64}, %fd81;
	}
	and.b32  	%r65, %r64, 2146435072;
	setp.ne.s32 	%p44, %r65, 2146435072;
	@%p44 bra 	$L__BB0_29;
	setp.num.f64 	%p45, %fd2, %fd2;
	@%p45 bra 	$L__BB0_27;
	mov.f64 	%fd82, 0d4010000000000000;
	add.rn.f64 	%fd109, %fd2, %fd82;
	bra.uni 	$L__BB0_29;
$L__BB0_27:
	setp.neu.f64 	%p46, %fd24, 0d7FF0000000000000;
	@%p46 bra 	$L__BB0_29;
	setp.lt.s32 	%p47, %r9, 0;
	setp.eq.s32 	%p48, %r4, 1072693248;
	setp.lt.s32 	%p49, %r14, 0;
	selp.b32 	%r67, 0, 2146435072, %p49;
	and.b32  	%r68, %r14, 2147483647;
	setp.ne.s32 	%p50, %r68, 1071644672;
	or.b32  	%r69, %r67, -2147483648;
	selp.b32 	%r70, %r69, %r67, %p50;
	selp.b32 	%r71, %r70, %r67, %p48;
	selp.b32 	%r72, %r71, %r67, %p47;
	mov.b32 	%r73, 0;
	mov.b64 	%fd109, {%r73, %r72};
$L__BB0_29:
	setp.neu.f64 	%p51, %fd2, 0d0000000000000000;
	setp.lt.s32 	%p52, %r9, 0;
	setp.eq.s32 	%p53, %r6, 1073741824;
	{ // callseq 4, 0
	.param .b64 param0;
	st.param.f64 	[param0], %fd24;
	.param .b64 param1;
	st.param.f64 	[param1], 0d4008000000000000;
	.param .b64 retval0;
	call.uni (retval0), 
	__internal_accurate_pow, 
	(
	param0, 
	param1
	);
	ld.param.f64 	%fd83, [retval0];
	} // callseq 4
	neg.f64 	%fd85, %fd83;
	selp.f64 	%fd86, %fd85, %fd83, %p53;
	selp.f64 	%fd111, %fd86, %fd83, %p52;
	@%p51 bra 	$L__BB0_31;
	setp.eq.s32 	%p54, %r6, 1073741824;
	selp.b32 	%r75, %r9, 0, %p54;
	setp.lt.s32 	%p55, %r29, 0;
	or.b32  	%r76, %r75, 2146435072;
	selp.b32 	%r77, %r76, %r75, %p55;
	mov.b32 	%r78, 0;
	mov.b64 	%fd111, {%r78, %r77};
$L__BB0_31:
	add.f64 	%fd87, %fd2, 0d4008000000000000;
	{
	.reg .b32 %temp; 
	mov.b64 	{%temp, %r79}, %fd87;
	}
	and.b32  	%r80, %r79, 2146435072;
	setp.ne.s32 	%p56, %r80, 2146435072;
	@%p56 bra 	$L__BB0_36;
	setp.num.f64 	%p57, %fd2, %fd2;
	@%p57 bra 	$L__BB0_34;
	mov.f64 	%fd88, 0d4008000000000000;
	add.rn.f64 	%fd111, %fd2, %fd88;
	bra.uni 	$L__BB0_36;
$L__BB0_34:
	setp.neu.f64 	%p58, %fd24, 0d7FF0000000000000;
	@%p58 bra 	$L__BB0_36;
	setp.lt.s32 	%p59, %r9, 0;
	setp.eq.s32 	%p60, %r6, 1073741824;
	setp.lt.s32 	%p61, %r29, 0;
	selp.b32 	%r82, 0, 2146435072, %p61;
	and.b32  	%r83, %r29, 2147483647;
	setp.ne.s32 	%p62, %r83, 1071644672;
	or.b32  	%r84, %r82, -2147483648;
	selp.b32 	%r85, %r84, %r82, %p62;
	selp.b32 	%r86, %r85, %r82, %p60;
	selp.b32 	%r87, %r86, %r82, %p59;
	mov.b32 	%r88, 0;
	mov.b64 	%fd111, {%r88, %r87};
$L__BB0_36:
	setp.neu.f64 	%p63, %fd2, 0d0000000000000000;
	setp.lt.s32 	%p64, %r9, 0;
	setp.eq.s32 	%p65, %r8, 1062207488;
	fma.rn.f64 	%fd37, %fd111, 0dC008000000000000, %fd109;
	{ // callseq 5, 0
	.param .b64 param0;
	st.param.f64 	[param0], %fd24;
	.param .b64 param1;
	st.param.f64 	[param1], 0d4000000000000000;
	.param .b64 retval0;
	call.uni (retval0), 
	__internal_accurate_pow, 
	(
	param0, 
	param1
	);
	ld.param.f64 	%fd89, [retval0];
	} // callseq 5
	neg.f64 	%fd91, %fd89;
	selp.f64 	%fd92, %fd91, %fd89, %p65;
	selp.f64 	%fd113, %fd92, %fd89, %p64;
	@%p63 bra 	$L__BB0_38;
	setp.eq.s32 	%p66, %r8, 1062207488;
	selp.b32 	%r90, %r9, 0, %p66;
	setp.lt.s32 	%p67, %r44, 0;
	or.b32  	%r91, %r90, 2146435072;
	selp.b32 	%r92, %r91, %r90, %p67;
	mov.b32 	%r93, 0;
	mov.b64 	%fd113, {%r93, %r92};
$L__BB0_38:
	add.f64 	%fd93, %fd2, 0d4000000000000000;
	{
	.reg .b32 %temp; 
	mov.b64 	{%temp, %r94}, %fd93;
	}
	and.b32  	%r95, %r94, 2146435072;
	setp.ne.s32 	%p68, %r95, 2146435072;
	@%p68 bra 	$L__BB0_43;
	setp.num.f64 	%p69, %fd2, %fd2;
	@%p69 bra 	$L__BB0_41;
	mov.f64 	%fd94, 0d4000000000000000;
	add.rn.f64 	%fd113, %fd2, %fd94;
	bra.uni 	$L__BB0_43;
$L__BB0_41:
	setp.neu.f64 	%p70, %fd24, 0d7FF0000000000000;
	@%p70 bra 	$L__BB0_43;
	setp.lt.s32 	%p71, %r9, 0;
	setp.eq.s32 	%p72, %r8, 1062207488;
	setp.lt.s32 	%p73, %r44, 0;
	selp.b32 	%r97, 0, 2146435072, %p73;
	and.b32  	%r98, %r44, 2147483647;
	setp.ne.s32 	%p74, %r98, 1071644672;
	or.b32  	%r99, %r97, -2147483648;
	selp.b32 	%r100, %r99, %r97, %p74;
	selp.b32 	%r101, %r100, %r97, %p72;
	selp.b32 	%r102, %r101, %r97, %p71;
	mov.b32 	%r103, 0;
	mov.b64 	%fd113, {%r103, %r102};
$L__BB0_43:
	setp.eq.f64 	%p75, %fd2, 0d3FF0000000000000;
	fma.rn.f64 	%fd95, %fd113, 0d4000000000000000, %fd37;
	selp.f64 	%fd96, 0d0000000000000000, %fd95, %p75;
	add.f64 	%fd97, %fd2, %fd96;
	add.f64 	%fd44, %fd97, 0dC014000000000000;
	setp.ne.s32 	%p76, %r1, 0;
	add.s32 	%r104, %r10, -1;
	setp.ne.s32 	%p77, %r1, %r104;
	and.pred  	%p78, %p76, %p77;
	@%p78 bra 	$L__BB0_45;
	add.f64 	%fd101, %fd23, %fd44;
	mul.wide.s32 	%rd7, %r1, 8;
	add.s64 	%rd8, %rd1, %rd7;
	st.global.f64 	[%rd8], %fd101;
	bra.uni 	$L__BB0_48;
$L__BB0_45:
	and.b32  	%r105, %r1, 1;
	setp.eq.b32 	%p79, %r105, 1;
	@%p79 bra 	$L__BB0_47;
	add.f64 	%fd99, %fd44, %fd44;
	fma.rn.f64 	%fd100, %fd23, 0d4010000000000000, %fd99;
	mul.wide.s32 	%rd5, %r1, 8;
	add.s64 	%rd6, %rd1, %rd5;
	st.global.f64 	[%rd6], %fd100;
	bra.uni 	$L__BB0_48;
$L__BB0_47:
	fma.rn.f64 	%fd98, %fd23, 0d4000000000000000, %fd44;
	mul.wide.s32 	%rd3, %r1, 8;
	add.s64 	%rd4, %rd1, %rd3;
	st.global.f64 	[%rd4], %fd98;
$L__BB0_48:
	ret;

}
.func  (.param .b64 func_retval0) __internal_accurate_pow(
	.param .b64 __internal_accurate_pow_param_0,
	.param .b64 __internal_accurate_pow_param_1
)
{
	.reg .pred 	%p<8>;
	.reg .b32 	%r<49>;
	.reg .b32 	%f<3>;
	.reg .b64 	%fd<109>;

	ld.param.f64 	%fd10, [__internal_accurate_pow_param_0];
	ld.param.f64 	%fd11, [__internal_accurate_pow_param_1];
	{
	.reg .b32 %temp; 
	mov.b64 	{%temp, %r46}, %fd10;
	}
	{
	.reg .b32 %temp; 
	mov.b64 	{%r45, %temp}, %fd10;
	}
	shr.u32 	%r47, %r46, 20;
	setp.gt.u32 	%p1, %r46, 1048575;
	@%p1 bra 	$L__BB1_2;
	mul.f64 	%fd12, %fd10, 0d4350000000000000;
	{
	.reg .b32 %temp; 
	mov.b64 	{%temp, %r46}, %fd12;
	}
	{
	.reg .b32 %temp; 
	mov.b64 	{%r45, %temp}, %fd12;
	}
	shr.u32 	%r16, %r46, 20;
	add.s32 	%r47, %r16, -54;
$L__BB1_2:
	add.s32 	%r48, %r47, -1023;
	and.b32  	%r17, %r46, -2146435073;
	or.b32  	%r18, %r17, 1072693248;
	mov.b64 	%fd107, {%r45, %r18};
	setp.lt.u32 	%p2, %r18, 1073127583;
	@%p2 bra 	$L__BB1_4;
	{
	.reg .b32 %temp; 
	mov.b64 	{%r19, %temp}, %fd107;
	}
	{
	.reg .b32 %temp; 
	mov.b64 	{%temp, %r20}, %fd107;
	}
	add.s32 	%r21, %r20, -1048576;
	mov.b64 	%fd107, {%r19, %r21};
	add.s32 	%r48, %r47, -1022;
$L__BB1_4:
	add.f64 	%fd13, %fd107, 0dBFF0000000000000;
	add.f64 	%fd14, %fd107, 0d3FF0000000000000;
	rcp.approx.ftz.f64 	%fd15, %fd14;
	neg.f64 	%fd16, %fd14;
	fma.rn.f64 	%fd17, %fd16, %fd15, 0d3FF0000000000000;
	fma.rn.f64 	%fd18, %fd17, %fd17, %fd17;
	fma.rn.f64 	%fd19, %fd18, %fd15, %fd15;
	mul.f64 	%fd20, %fd13, %fd19;
	fma.rn.f64 	%fd21, %fd13, %fd19, %fd20;
	mul.f64 	%fd22, %fd21, %fd21;
	fma.rn.f64 	%fd23, %fd22, 0d3EB0F5FF7D2CAFE2, 0d3ED0F5D241AD3B5A;
	fma.rn.f64 	%fd24, %fd23, %fd22, 0d3EF3B20A75488A3F;
	fma.rn.f64 	%fd25, %fd24, %fd22, 0d3F1745CDE4FAECD5;
	fma.rn.f64 	%fd26, %fd25, %fd22, 0d3F3C71C7258A578B;
	fma.rn.f64 	%fd27, %fd26, %fd22, 0d3F6249249242B910;
	fma.rn.f64 	%fd28, %fd27, %fd22, 0d3F89999999999DFB;
	sub.f64 	%fd29, %fd13, %fd21;
	add.f64 	%fd30, %fd29, %fd29;
	neg.f64 	%fd31, %fd21;
	fma.rn.f64 	%fd32, %fd31, %fd13, %fd30;
	mul.f64 	%fd33, %fd19, %fd32;
	fma.rn.f64 	%fd34, %fd22, %fd28, 0d3FB5555555555555;
	mov.f64 	%fd35, 0d3FB5555555555555;
	sub.f64 	%fd36, %fd35, %fd34;
	fma.rn.f64 	%fd37, %fd22, %fd28, %fd36;
	add.f64 	%fd38, %fd37, 0dBC46A4CB00B9E7B0;
	add.f64 	%fd39, %fd34, %fd38;
	sub.f64 	%fd40, %fd34, %fd39;
	add.f64 	%fd41, %fd38, %fd40;
	mul.rn.f64 	%fd42, %fd21, %fd21;
	neg.f64 	%fd43, %fd42;
	fma.rn.f64 	%fd44, %fd21, %fd21, %fd43;
	{
	.reg .b32 %temp; 
	mov.b64 	{%r22, %temp}, %fd33;
	}
	{
	.reg .b32 %temp; 
	mov.b64 	{%temp, %r23}, %fd33;
	}
	add.s32 	%r24, %r23, 1048576;
	mov.b64 	%fd45, {%r22, %r24};
	fma.rn.f64 	%fd46, %fd21, %fd45, %fd44;
	mul.rn.f64 	%fd47, %fd42, %fd21;
	neg.f64 	%fd48, %fd47;
	fma.rn.f64 	%fd49, %fd42, %fd21, %fd48;
	fma.rn.f64 	%fd50, %fd42, %fd33, %fd49;
	fma.rn.f64 	%fd51, %fd46, %fd21, %fd50;
	mul.rn.f64 	%fd52, %fd39, %fd47;
	neg.f64 	%fd53, %fd52;
	fma.rn.f64 	%fd54, %fd39, %fd47, %fd53;
	fma.rn.f64 	%fd55, %fd39, %fd51, %fd54;
	fma.rn.f64 	%fd56, %fd41, %fd47, %fd55;
	add.f64 	%fd57, %fd52, %fd56;
	sub.f64 	%fd58, %fd52, %fd57;
	add.f64 	%fd59, %fd56, %fd58;
	add.f64 	%fd60, %fd21, %fd57;
	sub.f64 	%fd61, %fd21, %fd60;
	add.f64 	%fd62, %fd57, %fd61;
	add.f64 	%fd63, %fd59, %fd62;
	add.f64 	%fd64, %fd33, %fd63;
	add.f64 	%fd65, %fd60, %fd64;
	sub.f64 	%fd66, %fd60, %fd65;
	add.f64 	%fd67, %fd64, %fd66;
	xor.b32  	%r25, %r48, -2147483648;
	mov.b32 	%r26, 1127219200;
	mov.b64 	%fd68, {%r25, %r26};
	mov.b32 	%r27, -2147483648;
	mov.b64 	%fd69, {%r27, %r26};
	sub.f64 	%fd70, %fd68, %fd69;
	fma.rn.f64 	%fd71, %fd70, 0d3FE62E42FEFA39EF, %fd65;
	fma.rn.f64 	%fd72, %fd70, 0dBFE62E42FEFA39EF, %fd71;
	sub.f64 	%fd73, %fd72, %fd65;
	sub.f64 	%fd74, %fd67, %fd73;
	fma.rn.f64 	%fd75, %fd70, 0d3C7ABC9E3B39803F, %fd74;
	add.f64 	%fd76, %fd71, %fd75;
	sub.f64 	%fd77, %fd71, %fd76;
	add.f64 	%fd78, %fd75, %fd77;
	{
	.reg .b32 %temp; 
	mov.b64 	{%temp, %r28}, %fd11;
	}
	{
	.reg .b32 %temp; 
	mov.b64 	{%r29, %temp}, %fd11;
	}
	shl.b32 	%r30, %r28, 1;
	setp.gt.u32 	%p3, %r30, -33554433;
	and.b32  	%r31, %r28, -15728641;
	selp.b32 	%r32, %r31, %r28, %p3;
	mov.b64 	%fd79, {%r29, %r32};
	mul.rn.f64 	%fd80, %fd76, %fd79;
	neg.f64 	%fd81, %fd80;
	fma.rn.f64 	%fd82, %fd76, %fd79, %fd81;
	fma.rn.f64 	%fd83, %fd78, %fd79, %fd82;
	add.f64 	%fd4, %fd80, %fd83;
	sub.f64 	%fd84, %fd80, %fd4;
	add.f64 	%fd5, %fd83, %fd84;
	fma.rn.f64 	%fd85, %fd4, 0d3FF71547652B82FE, 0d4338000000000000;
	{
	.reg .b32 %temp; 
	mov.b64 	{%r13, %temp}, %fd85;
	}
	mov.f64 	%fd86, 0dC338000000000000;
	add.rn.f64 	%fd87, %fd85, %fd86;
	fma.rn.f64 	%fd88, %fd87, 0dBFE62E42FEFA39EF, %fd4;
	fma.rn.f64 	%fd89, %fd87, 0dBC7ABC9E3B39803F, %fd88;
	fma.rn.f64 	%fd90, %fd89, 0d3E5ADE1569CE2BDF, 0d3E928AF3FCA213EA;
	fma.rn.f64 	%fd91, %fd90, %fd89, 0d3EC71DEE62401315;
	fma.rn.f64 	%fd92, %fd91, %fd89, 0d3EFA01997C89EB71;
	fma.rn.f64 	%fd93, %fd92, %fd89, 0d3F2A01A014761F65;
	fma.rn.f64 	%fd94, %fd93, %fd89, 0d3F56C16C1852B7AF;
	fma.rn.f64 	%fd95, %fd94, %fd89, 0d3F81111111122322;
	fma.rn.f64 	%fd96, %fd95, %fd89, 0d3FA55555555502A1;
	fma.rn.f64 	%fd97, %fd96, %fd89, 0d3FC5555555555511;
	fma.rn.f64 	%fd98, %fd97, %fd89, 0d3FE000000000000B;
	fma.rn.f64 	%fd99, %fd98, %fd89, 0d3FF0000000000000;
	fma.rn.f64 	%fd100, %fd99, %fd89, 0d3FF0000000000000;
	{
	.reg .b32 %temp; 
	mov.b64 	{%r14, %temp}, %fd100;
	}
	{
	.reg .b32 %temp; 
	mov.b64 	{%temp, %r15}, %fd100;
	}
	shl.b32 	%r33, %r13, 20;
	add.s32 	%r34, %r33, %r15;
	mov.b64 	%fd108, {%r14, %r34};
	{
	.reg .b32 %temp; 
	mov.b64 	{%temp, %r35}, %fd4;
	}
	mov.b32 	%f2, %r35;
	abs.f32 	%f1, %f2;
	setp.lt.f32 	%p4, %f1, 0f4086232B;
	@%p4 bra 	$L__BB1_7;
	setp.lt.f64 	%p5, %fd4, 0d0000000000000000;
	add.f64 	%fd101, %fd4, 0d7FF0000000000000;
	selp.f64 	%fd108, 0d0000000000000000, %fd101, %p5;
	setp.geu.f32 	%p6, %f1, 0f40874800;
	@%p6 bra 	$L__BB1_7;
	shr.u32 	%r36, %r13, 31;
	add.s32 	%r37, %r13, %r36;
	shr.s32 	%r38, %r37, 1;
	shl.b32 	%r39, %r38, 20;
	add.s32 	%r40, %r15, %r39;
	mov.b64 	%fd102, {%r14, %r40};
	sub.s32 	%r41, %r13, %r38;
	shl.b32 	%r42, %r41, 20;
	add.s32 	%r43, %r42, 1072693248;
	mov.b32 	%r44, 0;
	mov.b64 	%fd103, {%r44, %r43};
	mul.f64 	%fd108, %fd103, %fd102;
$L__BB1_7:
	abs.f64 	%fd104, %fd108;
	setp.eq.f64 	%p7, %fd104, 0d7FF0000000000000;
	fma.rn.f64 	%fd105, %fd108, %fd5, %fd108;
	selp.f64 	%fd106, %fd108, %fd105, %p7;
	st.param.f64 	[func_retval0], %fd106;
	ret;

}


// ===== COMPILED SASS (sm_100) =====

	.target	sm_100

	.elftype	@"ET_EXEC"


//--------------------- .note.nv.tkinfo           --------------------------
	.section	.note.nv.tkinfo,"",@"SHT_NOTE"
	.sectionflags	@"SHF_NOTE_NV_TKINFO"
	.tkinfo
        /*0018*/ 	.word	0x00000002
        /*0030*/ 	.string	""
        /*0030*/ 	.string	"ptxas"
        /*0030*/ 	.string	"Cuda compilation tools, release 13.0, V13.0.88"
        /*0030*/ 	.string	"Build cuda_13.0.r13.0/compiler.36424714_0"
        /*0030*/ 	.string	"-arch sm_100 -m 64 "



//--------------------- .note.nv.cuinfo           --------------------------
	.section	.note.nv.cuinfo,"",@"SHT_NOTE"
	.sectionflags	@"SHF_NOTE_NV_CUINFO"
        /*0018*/ 	.short	0x0002
        /*001a*/ 	.short	0x0064
        /*001c*/ 	.short	0x0082
	.zero		2


//--------------------- .nv.info                  --------------------------
	.section	.nv.info,"",@"SHT_CUDA_INFO"
	.align	4


	//----- nvinfo : EIATTR_REGCOUNT
	.align		4
        /*0000*/ 	.byte	0x04, 0x2f
        /*0002*/ 	.short	(.L_1 - .L_0)
	.align		4
.L_0:
        /*0004*/ 	.word	index@(_Z7simpsonPdidd)
        /*0008*/ 	.word	0x0000001e


	//----- nvinfo : EIATTR_FRAME_SIZE
	.align		4
.L_1:
        /*000c*/ 	.byte	0x04, 0x11
        /*000e*/ 	.short	(.L_3 - .L_2)
	.align		4
.L_2:
        /*0010*/ 	.word	index@($_Z7simpsonPdidd$__internal_accurate_pow)
        /*0014*/ 	.word	0x00000000


	//----- nvinfo : EIATTR_FRAME_SIZE
	.align		4
.L_3:
        /*0018*/ 	.byte	0x04, 0x11
        /*001a*/ 	.short	(.L_5 - .L_4)
	.align		4
.L_4:
        /*001c*/ 	.word	index@($__internal_0_$__cuda_sm20_div_rn_f64_full)
        /*0020*/ 	.word	0x00000000


	//----- nvinfo : EIATTR_FRAME_SIZE
	.align		4
.L_5:
        /*0024*/ 	.byte	0x04, 0x11
        /*0026*/ 	.short	(.L_7 - .L_6)
	.align		4
.L_6:
        /*0028*/ 	.word	index@(_Z7simpsonPdidd)
        /*002c*/ 	.word	0x00000000


	//----- nvinfo : EIATTR_MIN_STACK_SIZE
	.align		4
.L_7:
        /*0030*/ 	.byte	0x04, 0x12
        /*0032*/ 	.short	(.L_9 - .L_8)
	.align		4
.L_8:
        /*0034*/ 	.word	index@(_Z7simpsonPdidd)
        /*0038*/ 	.word	0x00000000
.L_9:


//--------------------- .nv.compat                --------------------------
	.section	.nv.compat,"",@"SHT_CUDA_COMPAT_INFO"
	.align	4
        /*0000*/ 	.byte	0x02, 0x09, 0x00, 0x00, 0x02, 0x02, 0x01, 0x00, 0x02, 0x05, 0x05, 0x00, 0x03, 0x07, 0x01, 0x01
        /*0010*/ 	.byte	0x02, 0x03, 0x00, 0x00, 0x02, 0x06, 0x01, 0x00, 0x04, 0x0b, 0x08, 0x00, 0x01, 0x00, 0x00, 0x00
        /*0020*/ 	.byte	0x00, 0x00, 0x00, 0x00


//--------------------- .nv.info._Z7simpsonPdidd  --------------------------
	.section	.nv.info._Z7simpsonPdidd,"",@"SHT_CUDA_INFO"
	.sectionflags	@""
	.align	4


	//----- nvinfo : EIATTR_CUDA_API_VERSION
	.align		4
        /*0000*/ 	.byte	0x04, 0x37
        /*0002*/ 	.short	(.L_11 - .L_10)
.L_10:
        /*0004*/ 	.word	0x00000082


	//----- nvinfo : EIATTR_KPARAM_INFO
	.align		4
.L_11:
        /*0008*/ 	.byte	0x04, 0x17
        /*000a*/ 	.short	(.L_13 - .L_12)
.L_12:
        /*000c*/ 	.word	0x00000000
        /*0010*/ 	.short	0x0003
        /*0012*/ 	.short	0x0018
        /*0014*/ 	.byte	0x00, 0xf0, 0x21, 0x00


	//----- nvinfo : EIATTR_KPARAM_INFO
	.align		4
.L_13:
        /*0018*/ 	.byte	0x04, 0x17
        /*001a*/ 	.short	(.L_15 - .L_14)
.L_14:
        /*001c*/ 	.word	0x00000000
        /*0020*/ 	.short	0x0002
        /*0022*/ 	.short	0x0010
        /*0024*/ 	.byte	0x00, 0xf0, 0x21, 0x00


	//----- nvinfo : EIATTR_KPARAM_INFO
	.align		4
.L_15:
        /*0028*/ 	.byte	0x04, 0x17
        /*002a*/ 	.short	(.L_17 - .L_16)
.L_16:
        /*002c*/ 	.word	0x00000000
        /*0030*/ 	.short	0x0001
        /*0032*/ 	.short	0x0008
        /*0034*/ 	.byte	0x00, 0xf0, 0x11, 0x00


	//----- nvinfo : EIATTR_KPARAM_INFO
	.align		4
.L_17:
        /*0038*/ 	.byte	0x04, 0x17
        /*003a*/ 	.short	(.L_19 - .L_18)
.L_18:
        /*003c*/ 	.word	0x00000000
        /*0040*/ 	.short	0x0000
        /*0042*/ 	.short	0x0000
        /*0044*/ 	.byte	0x00, 0xf5, 0x21, 0x00


	//----- nvinfo : EIATTR_SPARSE_MMA_MASK
	.align		4
.L_19:
        /*0048*/ 	.byte	0x03, 0x50
        /*004a*/ 	.short	0x0000


	//----- nvinfo : EIATTR_MAXREG_COUNT
	.align		4
        /*004c*/ 	.byte	0x03, 0x1b
        /*004e*/ 	.short	0x00ff


	//----- nvinfo : EIATTR_MERCURY_ISA_VERSION
	.align		4
        /*0050*/ 	.byte	0x03, 0x5f
        /*0052*/ 	.short	0x0101


	//----- nvinfo : EIATTR_VRC_CTA_INIT_COUNT
	.align		4
        /*0054*/ 	.byte	0x02, 0x4a
	.zero		1
	.zero		1


	//----- nvinfo : EIATTR_EXIT_INSTR_OFFSETS
	.align		4
        /*0058*/ 	.byte	0x04, 0x1c
        /*005a*/ 	.short	(.L_21 - .L_20)


	//   ....[0]....
.L_20:
        /*005c*/ 	.word	0x00000070


	//   ....[1]....
        /*0060*/ 	.word	0x00000e30


	//   ....[2]....
        /*0064*/ 	.word	0x00000eb0


	//   ....[3]....
        /*0068*/ 	.word	0x00000f00


	//----- nvinfo : EIATTR_CRS_STACK_SIZE
	.align		4
.L_21:
        /*006c*/ 	.byte	0x04, 0x1e
        /*006e*/ 	.short	(.L_23 - .L_22)
.L_22:
        /*0070*/ 	.word	0x00000000


	//----- nvinfo : EIATTR_CBANK_PARAM_SIZE
	.align		4
.L_23:
        /*0074*/ 	.byte	0x03, 0x19
        /*0076*/ 	.short	0x0020


	//----- nvinfo : EIATTR_PARAM_CBANK
	.align		4
        /*0078*/ 	.byte	0x04, 0x0a
        /*007a*/ 	.short	(.L_25 - .L_24)
	.align		4
.L_24:
        /*007c*/ 	.word	index@(.nv.constant0._Z7simpsonPdidd)
        /*0080*/ 	.short	0x0380
        /*0082*/ 	.short	0x0020


	//----- nvinfo : EIATTR_SW_WAR
	.align		4
.L_25:
        /*0084*/ 	.byte	0x04, 0x36
        /*0086*/ 	.short	(.L_27 - .L_26)
.L_26:
        /*0088*/ 	.word	0x00000008
.L_27:


//--------------------- .nv.callgraph             --------------------------
	.section	.nv.callgraph,"",@"SHT_CUDA_CALLGRAPH"
	.align	4
	.sectionentsize	8
	.align		4
        /*0000*/ 	.word	0x00000000
	.align		4
        /*0004*/ 	.word	0xffffffff
	.align		4
        /*0008*/ 	.word	0x00000000
	.align		4
        /*000c*/ 	.word	0xfffffffe
	.align		4
        /*0010*/ 	.word	0x00000000
	.align		4
        /*0014*/ 	.word	0xfffffffd
	.align		4
        /*0018*/ 	.word	0x00000000
	.align		4
        /*001c*/ 	.word	0xfffffffc


//--------------------- .text._Z7simpsonPdidd     --------------------------
	.section	.text._Z7simpsonPdidd,"ax",@progbits
	.align	128
        .global         _Z7simpsonPdidd
        .type           _Z7simpsonPdidd,@function
        .size           _Z7simpsonPdidd,(.L_x_29 - _Z7simpsonPdidd)
        .other          _Z7simpsonPdidd,@"STO_CUDA_ENTRY STV_DEFAULT"
_Z7simpsonPdidd:
.text._Z7simpsonPdidd:
[----:B------:R-:W-:Y:S01]  /*0000*/  LDC R1, c[0x0][0x37c] ;  /* 0x0000df00ff017b82 */ /* 0x000fe20000000800 */
[----:B------:R-:W0:Y:S07]  /*0010*/  S2R R3, SR_TID.X ;  /* 0x0000000000037919 */ /* 0x000e2e0000002100 */
[----:B------:R-:W0:Y:S01]  /*0020*/  S2UR UR4, SR_CTAID.X ;  /* 0x00000000000479c3 */ /* 0x000e220000002500 */
[----:B------:R-:W1:Y:S07]  /*0030*/  LDCU UR5, c[0x0][0x388] ;  /* 0x00007100ff0577ac */ /* 0x000e6e0008000800 */
[----:B------:R-:W0:Y:S02]  /*0040*/  LDC R0, c[0x0][0x360] ;  /* 0x0000d800ff007b82 */ /* 0x000e240000000800 */
[----:B0-----:R-:W-:-:S05]  /*0050*/  IMAD R0, R0, UR4, R3 ;  /* 0x0000000400007c24 */ /* 0x001fca000f8e0203 */
[----:B-1----:R-:W-:-:S13]  /*0060*/  ISETP.GE.AND P0, PT, R0, UR5, PT ;  /* 0x0000000500007c0c */ /* 0x002fda000bf06270 */
[----:B------:R-:W-:Y:S05]  /*0070*/  @P0 EXIT ;  /* 0x000000000000094d */ /* 0x000fea0003800000 */
[----:B------:R-:W0:Y:S01]  /*0080*/  I2F.F64 R2, UR5 ;  /* 0x0000000500027d12 */ /* 0x000e220008201c00 */
[----:B------:R-:W-:Y:S01]  /*0090*/  IMAD.MOV.U32 R4, RZ, RZ, 0x1 ;  /* 0x00000001ff047424 */ /* 0x000fe200078e00ff */
[----:B------:R-:W1:Y:S01]  /*00a0*/  LDC.64 R12, c[0x0][0x390] ;  /* 0x0000e400ff0c7b82 */ /* 0x000e620000000a00 */
[----:B------:R-:W-:Y:S07]  /*00b0*/  BSSY.RECONVERGENT B0, `(.L_x_0) ;  /* 0x000001a000007945 */ /* 0x000fee0003800200 */
[----:B------:R-:W1:Y:S01]  /*00c0*/  LDC.64 R10, c[0x0][0x398] ;  /* 0x0000e600ff0a7b82 */ /* 0x000e620000000a00 */
[----:B0-----:R-:W0:Y:S02]  /*00d0*/  MUFU.RCP64H R5, R3 ;  /* 0x0000000300057308 */ /* 0x001e240000001800 */
[----:B0-----:R-:W-:-:S08]  /*00e0*/  DFMA R6, -R2, R4, 1 ;  /* 0x3ff000000206742b */ /* 0x001fd00000000104 */
[----:B------:R-:W-:-:S08]  /*00f0*/  DFMA R6, R6, R6, R6 ;  /* 0x000000060606722b */ /* 0x000fd00000000006 */
[----:B------:R-:W-:Y:S01]  /*0100*/  DFMA R8, R4, R6, R4 ;  /* 0x000000060408722b */ /* 0x000fe20000000004 */
[----:B------:R-:W0:Y:S01]  /*0110*/  I2F.F64 R4, R0 ;  /* 0x0000000000047312 */ /* 0x000e220000201c00 */
[----:B-1----:R-:W-:-:S06]  /*0120*/  DADD R6, R10, -R12 ;  /* 0x000000000a067229 */ /* 0x002fcc000000080c */
[----:B------:R-:W-:-:S08]  /*0130*/  DFMA R10, -R2, R8, 1 ;  /* 0x3ff00000020a742b */ /* 0x000fd00000000108 */
[----:B------:R-:W-:Y:S02]  /*0140*/  DFMA R8, R8, R10, R8 ;  /* 0x0000000a0808722b */ /* 0x000fe40000000008 */
[----:B0-----:R-:W-:-:S08]  /*0150*/  DMUL R4, R4, R6 ;  /* 0x0000000604047228 */ /* 0x001fd00000000000 */
[----:B------:R-:W-:Y:S02]  /*0160*/  DMUL R10, R4, R8 ;  /* 0x00000008040a7228 */ /* 0x000fe40000000000 */
[----:B------:R-:W-:-:S06]  /*0170*/  FSETP.GEU.AND P1, PT, |R5|, 6.5827683646048100446e-37, PT ;  /* 0x036000000500780b */ /* 0x000fcc0003f2e200 */
[----:B------:R-:W-:-:S08]  /*0180*/  DFMA R12, -R2, R10, R4 ;  /* 0x0000000a020c722b */ /* 0x000fd00000000104 */
[----:B------:R-:W-:-:S10]  /*0190*/  DFMA R8, R8, R12, R10 ;  /* 0x0000000c0808722b */ /* 0x000fd4000000000a */
[----:B------:R-:W-:-:S05]  /*01a0*/  FFMA R10, RZ, R3, R9 ;  /* 0x00000003ff0a7223 */ /* 0x000fca0000000009 */
[----:B------:R-:W-:-:S13]  /*01b0*/  FSETP.GT.AND P0, PT, |R10|, 1.469367938527859385e-39, PT ;  /* 0x001000000a00780b */ /* 0x000fda0003f04200 */
[----:B------:R-:W-:Y:S05]  /*01c0*/  @P0 BRA P1, `(.L_x_1) ;  /* 0x0000000000200947 */ /* 0x000fea0000800000 */
[----:B------:R-:W-:Y:S01]  /*01d0*/  IMAD.MOV.U32 R12, RZ, RZ, R4 ;  /* 0x000000ffff0c7224 */ /* 0x000fe200078e0004 */
[----:B------:R-:W-:Y:S01]  /*01e0*/  MOV R16, 0x230 ;  /* 0x0000023000107802 */ /* 0x000fe20000000f00 */
[----:B------:R-:W-:Y:S02]  /*01f0*/  IMAD.MOV.U32 R13, RZ, RZ, R5 ;  /* 0x000000ffff0d7224 */ /* 0x000fe400078e0005 */
[----:B------:R-:W-:Y:S02]  /*0200*/  IMAD.MOV.U32 R10, RZ, RZ, R2 ;  /* 0x000000ffff0a7224 */ /* 0x000fe400078e0002 */
[----:B------:R-:W-:-:S07]  /*0210*/  IMAD.MOV.U32 R11, RZ, RZ, R3 ;  /* 0x000000ffff0b7224 */ /* 0x000fce00078e0003 */
[----:B------:R-:W-:Y:S05]  /*0220*/  CALL.REL.NOINC `($__internal_0_$__cuda_sm20_div_rn_f64_full) ;  /* 0x0000000c00387944 */ /* 0x000fea0003c00000 */
[----:B------:R-:W-:Y:S02]  /*0230*/  IMAD.MOV.U32 R8, RZ, RZ, R4 ;  /* 0x000000ffff087224 */ /* 0x000fe400078e0004 */
[----:B------:R-:W-:-:S07]  /*0240*/  IMAD.MOV.U32 R9, RZ, RZ, R5 ;  /* 0x000000ffff097224 */ /* 0x000fce00078e0005 */
.L_x_1:
[----:B------:R-:W-:Y:S05]  /*0250*/  BSYNC.RECONVERGENT B0 ;  /* 0x0000000000007941 */ /* 0x000fea0003800200 */
.L_x_0:
[----:B------:R-:W0:Y:S01]  /*0260*/  MUFU.RCP64H R5, R3 ;  /* 0x0000000300057308 */ /* 0x000e220000001800 */
[----:B------:R-:W-:Y:S01]  /*0270*/  IMAD.MOV.U32 R4, RZ, RZ, 0x1 ;  /* 0x00000001ff047424 */ /* 0x000fe200078e00ff */
[----:B------:R-:W1:Y:S01]  /*0280*/  LDCU.64 UR4, c[0x0][0x390] ;  /* 0x00007200ff0477ac */ /* 0x000e620008000a00 */
[----:B------:R-:W-:-:S04]  /*0290*/  FSETP.GEU.AND P1, PT, |R7|, 6.5827683646048100446e-37, PT ;  /* 0x036000000700780b */ /* 0x000fc80003f2e200 */
[----:B0-----:R-:W-:Y:S02]  /*02a0*/  DFMA R10, -R2, R4, 1 ;  /* 0x3ff00000020a742b */ /* 0x001fe40000000104 */
[----:B-1----:R-:W-:-:S06]  /*02b0*/  DADD R8, R8, UR4 ;  /* 0x0000000408087e29 */ /* 0x002fcc0008000000 */
[----:B------:R-:W-:-:S08]  /*02c0*/  DFMA R10, R10, R10, R10 ;  /* 0x0000000a0a0a722b */ /* 0x000fd0000000000a */
[----:B------:R-:W-:-:S08]  /*02d0*/  DFMA R10, R4, R10, R4 ;  /* 0x0000000a040a722b */ /* 0x000fd00000000004 */
[----:B------:R-:W-:-:S08]  /*02e0*/  DFMA R4, -R2, R10, 1 ;  /* 0x3ff000000204742b */ /* 0x000fd0000000010a */
[----:B------:R-:W-:-:S08]  /*02f0*/  DFMA R12, R10, R4, R10 ;  /* 0x000000040a0c722b */ /* 0x000fd0000000000a */
[----:B------:R-:W-:-:S08]  /*0300*/  DMUL R4, R6, R12 ;  /* 0x0000000c06047228 */ /* 0x000fd00000000000 */
        /* <DEDUP_REMOVED lines=11> */
.L_x_2:
[----:B------:R-:W-:Y:S01]  /*03c0*/  DADD R2, -RZ, |R8| ;  /* 0x00000000ff027229 */ /* 0x000fe20000000508 */
[----:B------:R-:W-:Y:S01]  /*03d0*/  BSSY.RECONVERGENT B0, `(.L_x_3) ;  /* 0x0000007000007945 */ /* 0x000fe20003800200 */
[----:B------:R-:W-:Y:S01]  /*03e0*/  DADD R4, R8, R4 ;  /* 0x0000000008047229 */ /* 0x000fe20000000004 */
[----:B------:R-:W-:Y:S01]  /*03f0*/  UMOV UR4, URZ ;  /* 0x000000ff00047c82 */ /* 0x000fe20008000000 */
[----:B------:R-:W-:-:S06]  /*0400*/  UMOV UR5, 0x40100000 ;  /* 0x4010000000057882 */ /* 0x000fcc0000000000 */
[----:B------:R-:W-:Y:S01]  /*0410*/  IMAD.MOV.U32 R12, RZ, RZ, R2 ;  /* 0x000000ffff0c7224 */ /* 0x000fe200078e0002 */
[----:B------:R-:W-:-:S07]  /*0420*/  MOV R2, 0x440 ;  /* 0x0000044000027802 */ /* 0x000fce0000000f00 */
[----:B------:R-:W-:Y:S05]  /*0430*/  CALL.REL.NOINC `($_Z7simpsonPdidd$__internal_accurate_pow) ;  /* 0x0000001000247944 */ /* 0x000fea0003c00000 */
[----:B------:R-:W-:Y:S05]  /*0440*/  BSYNC.RECONVERGENT B0 ;  /* 0x0000000000007941 */ /* 0x000fea0003800200 */
.L_x_3:
[C---:B------:R-:W-:Y:S01]  /*0450*/  DADD R2, R8.reuse, 4 ;  /* 0x4010000008027429 */ /* 0x040fe20000000000 */
[----:B------:R-:W-:Y:S01]  /*0460*/  BSSY.RECONVERGENT B0, `(.L_x_4) ;  /* 0x0000010000007945 */ /* 0x000fe20003800200 */
[----:B------:R-:W-:Y:S01]  /*0470*/  DSETP.NEU.AND P3, PT, R8, RZ, PT ;  /* 0x000000ff0800722a */ /* 0x000fe20003f6d000 */
[----:B------:R-:W-:Y:S01]  /*0480*/  IMAD.MOV.U32 R6, RZ, RZ, R14 ;  /* 0x000000ffff067224 */ /* 0x000fe200078e000e */
[----:B------:R-:W-:Y:S01]  /*0490*/  ISETP.GE.AND P2, PT, R9, RZ, PT ;  /* 0x000000ff0900720c */ /* 0x000fe20003f46270 */
[----:B------:R-:W-:-:S05]  /*04a0*/  IMAD.MOV.U32 R7, RZ, RZ, R15 ;  /* 0x000000ffff077224 */ /* 0x000fca00078e000f */
[----:B------:R-:W-:-:S04]  /*04b0*/  LOP3.LUT R2, R3, 0x7ff00000, RZ, 0xc0, !PT ;  /* 0x7ff0000003027812 */ /* 0x000fc800078ec0ff */
[----:B------:R-:W-:Y:S01]  /*04c0*/  ISETP.NE.AND P0, PT, R2, 0x7ff00000, PT ;  /* 0x7ff000000200780c */ /* 0x000fe20003f05270 */
[----:B------:R-:W-:Y:S01]  /*04d0*/  DADD R2, -RZ, |R8| ;  /* 0x00000000ff027229 */ /* 0x000fe20000000508 */
[----:B------:R-:W-:-:S11]  /*04e0*/  @!P3 CS2R R6, SRZ ;  /* 0x000000000006b805 */ /* 0x000fd6000001ff00 */
[----:B------:R-:W-:Y:S05]  /*04f0*/  @P0 BRA `(.L_x_5) ;  /* 0x0000000000180947 */ /* 0x000fea0003800000 */
[----:B------:R-:W-:-:S14]  /*0500*/  DSETP.NAN.AND P0, PT, R8, R8, PT ;  /* 0x000000080800722a */ /* 0x000fdc0003f08000 */
[----:B------:R-:W-:Y:S01]  /*0510*/  @P0 DADD R6, R8, 4 ;  /* 0x4010000008060429 */ /* 0x000fe20000000000 */
[----:B------:R-:W-:Y:S10]  /*0520*/  @P0 BRA `(.L_x_5) ;  /* 0x00000000000c0947 */ /* 0x000ff40003800000 */
[----:B------:R-:W-:-:S14]  /*0530*/  DSETP.NEU.AND P0, PT, |R8|, +INF , PT ;  /* 0x7ff000000800742a */ /* 0x000fdc0003f0d200 */
[----:B------:R-:W-:Y:S02]  /*0540*/  @!P0 IMAD.MOV.U32 R6, RZ, RZ, 0x0 ;  /* 0x00000000ff068424 */ /* 0x000fe400078e00ff */
[----:B------:R-:W-:-:S07]  /*0550*/  @!P0 IMAD.MOV.U32 R7, RZ, RZ, 0x7ff00000 ;  /* 0x7ff00000ff078424 */ /* 0x000fce00078e00ff */
.L_x_5:
[----:B------:R-:W-:Y:S05]  /*0560*/  BSYNC.RECONVERGENT B0 ;  /* 0x0000000000007941 */ /* 0x000fea0003800200 */
.L_x_4:
[----:B------:R-:W-:Y:S01]  /*0570*/  BSSY.RECONVERGENT B0, `(.L_x_6) ;  /* 0x0000005000007945 */ /* 0x000fe20003800200 */
[----:B------:R-:W-:Y:S01]  /*0580*/  IMAD.MOV.U32 R12, RZ, RZ, R2 ;  /* 0x000000ffff0c7224 */ /* 0x000fe200078e0002 */
[----:B------:R-:W-:Y:S01]  /*0590*/  MOV R2, 0x5c0 ;  /* 0x000005c000027802 */ /* 0x000fe20000000f00 */
[----:B------:R-:W-:-:S06]  /*05a0*/  UMOV UR5, 0x40080000 ;  /* 0x4008000000057882 */ /* 0x000fcc0000000000 */
[----:B------:R-:W-:Y:S05]  /*05b0*/  CALL.REL.NOINC `($_Z7simpsonPdidd$__internal_accurate_pow) ;  /* 0x0000000c00c47944 */ /* 0x000fea0003c00000 */
[----:B------:R-:W-:Y:S05]  /*05c0*/  BSYNC.RECONVERGENT B0 ;  /* 0x0000000000007941 */ /* 0x000fea0003800200 */
.L_x_6:
[C---:B------:R-:W-:Y:S01]  /*05d0*/  DADD R2, R8.reuse, 3 ;  /* 0x4008000008027429 */ /* 0x040fe20000000000 */
[----:B------:R-:W-:Y:S01]  /*05e0*/  BSSY.RECONVERGENT B0, `(.L_x_7) ;  /* 0x0000013000007945 */ /* 0x000fe20003800200 */
[----:B------:R-:W-:Y:S02]  /*05f0*/  DADD R10, -RZ, -R14 ;  /* 0x00000000ff0a7229 */ /* 0x000fe4000000090e */
[----:B------:R-:W-:Y:S02]  /*0600*/  DSETP.NEU.AND P4, PT, R8, RZ, PT ;  /* 0x000000ff0800722a */ /* 0x000fe40003f8d000 */
[----:B------:R-:W-:-:S04]  /*0610*/  DADD R12, -RZ, |R8| ;  /* 0x00000000ff0c7229 */ /* 0x000fc80000000508 */
[----:B------:R-:W-:Y:S02]  /*0620*/  LOP3.LUT R2, R3, 0x7ff00000, RZ, 0xc0, !PT ;  /* 0x7ff0000003027812 */ /* 0x000fe400078ec0ff */
[----:B------:R-:W-:Y:S01]  /*0630*/  FSEL R3, R11, R15, !P2 ;  /* 0x0000000f0b037208 */ /* 0x000fe20005000000 */
[----:B------:R-:W-:Y:S01]  /*0640*/  @!P3 IMAD.MOV.U32 R3, RZ, RZ, R9 ;  /* 0x000000ffff03b224 */ /* 0x000fe200078e0009 */
[----:B------:R-:W-:Y:S02]  /*0650*/  ISETP.NE.AND P0, PT, R2, 0x7ff00000, PT ;  /* 0x7ff000000200780c */ /* 0x000fe40003f05270 */
[----:B------:R-:W-:Y:S01]  /*0660*/  FSEL R2, R10, R14, !P2 ;  /* 0x0000000e0a027208 */ /* 0x000fe20005000000 */
[----:B------:R-:W-:-:S10]  /*0670*/  @!P3 IMAD.MOV.U32 R2, RZ, RZ, RZ ;  /* 0x000000ffff02b224 */ /* 0x000fd400078e00ff */
[----:B------:R-:W-:Y:S05]  /*0680*/  @P0 BRA `(.L_x_8) ;  /* 0x0000000000200947 */ /* 0x000fea0003800000 */
[----:B------:R-:W-:-:S14]  /*0690*/  DSETP.NAN.AND P0, PT, R8, R8, PT ;  /* 0x000000080800722a */ /* 0x000fdc0003f08000 */
[----:B------:R-:W-:Y:S01]  /*06a0*/  @P0 DADD R2, R8, 3 ;  /* 0x4008000008020429 */ /* 0x000fe20000000000 */
[----:B------:R-:W-:Y:S10]  /*06b0*/  @P0 BRA `(.L_x_8) ;  /* 0x0000000000140947 */ /* 0x000ff40003800000 */
[----:B------:R-:W-:-:S14]  /*06c0*/  DSETP.NEU.AND P0, PT, |R8|, +INF , PT ;  /* 0x7ff000000800742a */ /* 0x000fdc0003f0d200 */
[----:B------:R-:W-:Y:S01]  /*06d0*/  @!P0 IMAD.MOV.U32 R10, RZ, RZ, -0x100000 ;  /* 0xfff00000ff0a8424 */ /* 0x000fe200078e00ff */
[----:B------:R-:W-:Y:S01]  /*06e0*/  @!P0 ISETP.GE.AND P1, PT, R9, RZ, PT ;  /* 0x000000ff0900820c */ /* 0x000fe20003f26270 */
[----:B------:R-:W-:-:S03]  /*06f0*/  @!P0 IMAD.MOV.U32 R2, RZ, RZ, RZ ;  /* 0x000000ffff028224 */ /* 0x000fc600078e00ff */
[----:B------:R-:W-:-:S09]  /*0700*/  @!P0 SEL R3, R10, 0x7ff00000, !P1 ;  /* 0x7ff000000a038807 */ /* 0x000fd20004800000 */
.L_x_8:
[----:B------:R-:W-:Y:S05]  /*0710*/  BSYNC.RECONVERGENT B0 ;  /* 0x0000000000007941 */ /* 0x000fea0003800200 */
.L_x_7:
[----:B------:R-:W-:Y:S01]  /*0720*/  BSSY.RECONVERGENT B0, `(.L_x_9) ;  /* 0x0000006000007945 */ /* 0x000fe20003800200 */
[----:B------:R-:W-:Y:S01]  /*0730*/  DFMA R6, R2, -3, R6 ;  /* 0xc00800000206782b */ /* 0x000fe20000000006 */
[----:B------:R-:W-:Y:S01]  /*0740*/  UMOV UR5, 0x40000000 ;  /* 0x4000000000057882 */ /* 0x000fe20000000000 */
[----:B------:R-:W-:Y:S01]  /*0750*/  IMAD.MOV.U32 R3, RZ, RZ, R13 ;  /* 0x000000ffff037224 */ /* 0x000fe200078e000d */
[----:B------:R-:W-:-:S08]  /*0760*/  MOV R2, 0x780 ;  /* 0x0000078000027802 */ /* 0x000fd00000000f00 */
[----:B------:R-:W-:Y:S05]  /*0770*/  CALL.REL.NOINC `($_Z7simpsonPdidd$__internal_accurate_pow) ;  /* 0x0000000c00547944 */ /* 0x000fea0003c00000 */
[----:B------:R-:W-:Y:S05]  /*0780*/  BSYNC.RECONVERGENT B0 ;  /* 0x0000000000007941 */ /* 0x000fea0003800200 */
.L_x_9:
[----:B------:R-:W-:Y:S01]  /*0790*/  DADD R2, R8, 2 ;  /* 0x4000000008027429 */ /* 0x000fe20000000000 */
[----:B------:R-:W-:Y:S01]  /*07a0*/  BSSY.RECONVERGENT B0, `(.L_x_10) ;  /* 0x000000b000007945 */ /* 0x000fe20003800200 */
[----:B------:R-:W-:-:S08]  /*07b0*/  @!P4 CS2R R14, SRZ ;  /* 0x00000000000ec805 */ /* 0x000fd0000001ff00 */
[----:B------:R-:W-:-:S04]  /*07c0*/  LOP3.LUT R2, R3, 0x7ff00000, RZ, 0xc0, !PT ;  /* 0x7ff0000003027812 */ /* 0x000fc800078ec0ff */
[----:B------:R-:W-:-:S13]  /*07d0*/  ISETP.NE.AND P0, PT, R2, 0x7ff00000, PT ;  /* 0x7ff000000200780c */ /* 0x000fda0003f05270 */
[----:B------:R-:W-:Y:S05]  /*07e0*/  @P0 BRA `(.L_x_11) ;  /* 0x0000000000180947 */ /* 0x000fea0003800000 */
[----:B------:R-:W-:-:S14]  /*07f0*/  DSETP.NAN.AND P0, PT, R8, R8, PT ;  /* 0x000000080800722a */ /* 0x000fdc0003f08000 */
[----:B------:R-:W-:Y:S01]  /*0800*/  @P0 DADD R14, R8, 2 ;  /* 0x40000000080e0429 */ /* 0x000fe20000000000 */
[----:B------:R-:W-:Y:S10]  /*0810*/  @P0 BRA `(.L_x_11) ;  /* 0x00000000000c0947 */ /* 0x000ff40003800000 */
[----:B------:R-:W-:-:S14]  /*0820*/  DSETP.NEU.AND P0, PT, |R8|, +INF , PT ;  /* 0x7ff000000800742a */ /* 0x000fdc0003f0d200 */
[----:B------:R-:W-:Y:S02]  /*0830*/  @!P0 IMAD.MOV.U32 R14, RZ, RZ, 0x0 ;  /* 0x00000000ff0e8424 */ /* 0x000fe400078e00ff */
[----:B------:R-:W-:-:S07]  /*0840*/  @!P0 IMAD.MOV.U32 R15, RZ, RZ, 0x7ff00000 ;  /* 0x7ff00000ff0f8424 */ /* 0x000fce00078e00ff */
.L_x_11:
[----:B------:R-:W-:Y:S05]  /*0850*/  BSYNC.RECONVERGENT B0 ;  /* 0x0000000000007941 */ /* 0x000fea0003800200 */
.L_x_10:
[----:B------:R-:W-:Y:S01]  /*0860*/  DFMA R6, R14, 2, R6 ;  /* 0x400000000e06782b */ /* 0x000fe20000000006 */
[----:B------:R-:W-:Y:S01]  /*0870*/  BSSY.RECONVERGENT B0, `(.L_x_12) ;  /* 0x000000b000007945 */ /* 0x000fe20003800200 */
[----:B------:R-:W-:Y:S01]  /*0880*/  DSETP.NEU.AND P0, PT, R8, 1, PT ;  /* 0x3ff000000800742a */ /* 0x000fe20003f0d000 */
[----:B------:R-:W-:Y:S01]  /*0890*/  UMOV UR5, 0x40100000 ;  /* 0x4010000000057882 */ /* 0x000fe20000000000 */
[----:B------:R-:W-:-:S06]  /*08a0*/  DADD R2, -RZ, |R4| ;  /* 0x00000000ff027229 */ /* 0x000fcc0000000504 */
[----:B------:R-:W-:Y:S02]  /*08b0*/  FSEL R6, R6, RZ, P0 ;  /* 0x000000ff06067208 */ /* 0x000fe40000000000 */
[----:B------:R-:W-:Y:S02]  /*08c0*/  FSEL R7, R7, RZ, P0 ;  /* 0x000000ff07077208 */ /* 0x000fe40000000000 */
[----:B------:R-:W-:Y:S01]  /*08d0*/  IMAD.MOV.U32 R12, RZ, RZ, R2 ;  /* 0x000000ffff0c7224 */ /* 0x000fe200078e0002 */
[----:B------:R-:W-:-:S03]  /*08e0*/  MOV R2, 0x920 ;  /* 0x0000092000027802 */ /* 0x000fc60000000f00 */
[----:B------:R-:W-:-:S08]  /*08f0*/  DADD R6, R8, R6 ;  /* 0x0000000008067229 */ /* 0x000fd00000000006 */
[----:B------:R-:W-:-:S11]  /*0900*/  DADD R6, R6, -5 ;  /* 0xc014000006067429 */ /* 0x000fd60000000000 */
[----:B------:R-:W-:Y:S05]  /*0910*/  CALL.REL.NOINC `($_Z7simpsonPdidd$__internal_accurate_pow) ;  /* 0x0000000800ec7944 */ /* 0x000fea0003c00000 */
[----:B------:R-:W-:Y:S05]  /*0920*/  BSYNC.RECONVERGENT B0 ;  /* 0x0000000000007941 */ /* 0x000fea0003800200 */
.L_x_12:
        /* <DEDUP_REMOVED lines=17> */
.L_x_14:
[----:B------:R-:W-:Y:S05]  /*0a40*/  BSYNC.RECONVERGENT B0 ;  /* 0x0000000000007941 */ /* 0x000fea0003800200 */
.L_x_13:
[----:B------:R-:W-:Y:S01]  /*0a50*/  BSSY.RECONVERGENT B0, `(.L_x_15) ;  /* 0x0000005000007945 */ /* 0x000fe20003800200 */
[----:B------:R-:W-:Y:S01]  /*0a60*/  IMAD.MOV.U32 R12, RZ, RZ, R2 ;  /* 0x000000ffff0c7224 */ /* 0x000fe200078e0002 */
[----:B------:R-:W-:Y:S01]  /*0a70*/  MOV R2, 0xaa0 ;  /* 0x00000aa000027802 */ /* 0x000fe20000000f00 */
[----:B------:R-:W-:-:S06]  /*0a80*/  UMOV UR5, 0x40080000 ;  /* 0x4008000000057882 */ /* 0x000fcc0000000000 */
[----:B------:R-:W-:Y:S05]  /*0a90*/  CALL.REL.NOINC `($_Z7simpsonPdidd$__internal_accurate_pow) ;  /* 0x00000008008c7944 */ /* 0x000fea0003c00000 */
[----:B------:R-:W-:Y:S05]  /*0aa0*/  BSYNC.RECONVERGENT B0 ;  /* 0x0000000000007941 */ /* 0x000fea0003800200 */
.L_x_15:
        /* <DEDUP_REMOVED lines=20> */
.L_x_17:
[----:B------:R-:W-:Y:S05]  /*0bf0*/  BSYNC.RECONVERGENT B0 ;  /* 0x0000000000007941 */ /* 0x000fea0003800200 */
.L_x_16:
[----:B------:R-:W-:Y:S01]  /*0c00*/  BSSY.RECONVERGENT B0, `(.L_x_18) ;  /* 0x0000006000007945 */ /* 0x000fe20003800200 */
[----:B------:R-:W-:Y:S01]  /*0c10*/  DFMA R8, R2, -3, R8 ;  /* 0xc00800000208782b */ /* 0x000fe20000000008 */
[----:B------:R-:W-:Y:S01]  /*0c20*/  UMOV UR5, 0x40000000 ;  /* 0x4000000000057882 */ /* 0x000fe20000000000 */
[----:B------:R-:W-:Y:S01]  /*0c30*/  IMAD.MOV.U32 R3, RZ, RZ, R13 ;  /* 0x000000ffff037224 */ /* 0x000fe200078e000d */
[----:B------:R-:W-:-:S08]  /*0c40*/  MOV R2, 0xc60 ;  /* 0x00000c6000027802 */ /* 0x000fd00000000f00 */
[----:B------:R-:W-:Y:S05]  /*0c50*/  CALL.REL.NOINC `($_Z7simpsonPdidd$__internal_accurate_pow) ;  /* 0x00000008001c7944 */ /* 0x000fea0003c00000 */
[----:B------:R-:W-:Y:S05]  /*0c60*/  BSYNC.RECONVERGENT B0 ;  /* 0x0000000000007941 */ /* 0x000fea0003800200 */
.L_x_18:
        /* <DEDUP_REMOVED lines=12> */
.L_x_20:
[----:B------:R-:W-:Y:S05]  /*0d30*/  BSYNC.RECONVERGENT B0 ;  /* 0x0000000000007941 */ /* 0x000fea0003800200 */
.L_x_19:
[----:B------:R-:W0:Y:S01]  /*0d40*/  LDCU UR4, c[0x0][0x388] ;  /* 0x00007100ff0477ac */ /* 0x000e220008000800 */
[----:B------:R-:W-:Y:S02]  /*0d50*/  DFMA R8, R14, 2, R8 ;  /* 0x400000000e08782b */ /* 0x000fe40000000008 */
[----:B------:R-:W-:-:S08]  /*0d60*/  DSETP.NEU.AND P1, PT, R4, 1, PT ;  /* 0x3ff000000400742a */ /* 0x000fd00003f2d000 */
[----:B------:R-:W-:Y:S02]  /*0d70*/  FSEL R2, R8, RZ, P1 ;  /* 0x000000ff08027208 */ /* 0x000fe40000800000 */
[----:B------:R-:W-:Y:S01]  /*0d80*/  FSEL R3, R9, RZ, P1 ;  /* 0x000000ff09037208 */ /* 0x000fe20000800000 */
[----:B0-----:R-:W-:-:S05]  /*0d90*/  UIADD3 UR4, UPT, UPT, UR4, -0x1, URZ ;  /* 0xffffffff04047890 */ /* 0x001fca000fffe0ff */
[----:B------:R-:W-:Y:S01]  /*0da0*/  DADD R4, R4, R2 ;  /* 0x0000000004047229 */ /* 0x000fe20000000002 */
[----:B------:R-:W-:-:S07]  /*0db0*/  ISETP.NE.AND P0, PT, R0, UR4, PT ;  /* 0x0000000400007c0c */ /* 0x000fce000bf05270 */
[----:B------:R-:W-:Y:S01]  /*0dc0*/  DADD R10, R4, -5 ;  /* 0xc0140000040a7429 */ /* 0x000fe20000000000 */
[----:B------:R-:W-:Y:S01]  /*0dd0*/  ISETP.NE.AND P0, PT, R0, RZ, P0 ;  /* 0x000000ff0000720c */ /* 0x000fe20000705270 */
[----:B------:R-:W0:-:S12]  /*0de0*/  LDCU.64 UR4, c[0x0][0x358] ;  /* 0x00006b00ff0477ac */ /* 0x000e180008000a00 */
[----:B------:R-:W1:Y:S01]  /*0df0*/  @!P0 LDC.64 R8, c[0x0][0x380] ;  /* 0x0000e000ff088b82 */ /* 0x000e620000000a00 */
[----:B------:R-:W-:Y:S01]  /*0e00*/  @!P0 DADD R2, R6, R10 ;  /* 0x0000000006028229 */ /* 0x000fe2000000000a */
[----:B-1----:R-:W-:-:S06]  /*0e10*/  @!P0 IMAD.WIDE R4, R0, 0x8, R8 ;  /* 0x0000000800048825 */ /* 0x002fcc00078e0208 */
[----:B0-----:R0:W-:Y:S01]  /*0e20*/  @!P0 STG.E.64 desc[UR4][R4.64], R2 ;  /* 0x0000000204008986 */ /* 0x0011e2000c101b04 */
[----:B------:R-:W-:Y:S05]  /*0e30*/  @!P0 EXIT ;  /* 0x000000000000894d */ /* 0x000fea0003800000 */
[----:B0-----:R-:W-:-:S04]  /*0e40*/  LOP3.LUT R2, R0, 0x1, RZ, 0xc0, !PT ;  /* 0x0000000100027812 */ /* 0x001fc800078ec0ff */
[----:B------:R-:W-:-:S13]  /*0e50*/  ISETP.NE.U32.AND P0, PT, R2, 0x1, PT ;  /* 0x000000010200780c */ /* 0x000fda0003f05070 */
[----:B------:R-:W0:Y:S01]  /*0e60*/  @P0 LDC.64 R4, c[0x0][0x380] ;  /* 0x0000e000ff040b82 */ /* 0x000e220000000a00 */
[----:B------:R-:W-:-:S08]  /*0e70*/  @P0 DADD R2, R10, R10 ;  /* 0x000000000a020229 */ /* 0x000fd0000000000a */
[----:B------:R-:W-:Y:S01]  /*0e80*/  @P0 DFMA R2, R6, 4, R2 ;  /* 0x401000000602082b */ /* 0x000fe20000000002 */
[----:B0-----:R-:W-:-:S06]  /*0e90*/  @P0 IMAD.WIDE R4, R0, 0x8, R4 ;  /* 0x0000000800040825 */ /* 0x001fcc00078e0204 */
[----:B------:R0:W-:Y:S01]  /*0ea0*/  @P0 STG.E.64 desc[UR4][R4.64], R2 ;  /* 0x0000000204000986 */ /* 0x0001e2000c101b04 */
[----:B------:R-:W-:Y:S05]  /*0eb0*/  @P0 EXIT ;  /* 0x000000000000094d */ /* 0x000fea0003800000 */
[----:B0-----:R-:W0:Y:S01]  /*0ec0*/  LDC.64 R2, c[0x0][0x380] ;  /* 0x0000e000ff027b82 */ /* 0x001e220000000a00 */
[----:B------:R-:W-:Y:S01]  /*0ed0*/  DFMA R6, R6, 2, R10 ;  /* 0x400000000606782b */ /* 0x000fe2000000000a */
[----:B0-----:R-:W-:-:S06]  /*0ee0*/  IMAD.WIDE R2, R0, 0x8, R2 ;  /* 0x0000000800027825 */ /* 0x001fcc00078e0202 */
[----:B------:R-:W-:Y:S01]  /*0ef0*/  STG.E.64 desc[UR4][R2.64], R6 ;  /* 0x0000000602007986 */ /* 0x000fe2000c101b04 */
[----:B------:R-:W-:Y:S05]  /*0f00*/  EXIT ;  /* 0x000000000000794d */ /* 0x000fea0003800000 */
        .weak           $__internal_0_$__cuda_sm20_div_rn_f64_full
        .type           $__internal_0_$__cuda_sm20_div_rn_f64_full,@function
        .size           $__internal_0_$__cuda_sm20_div_rn_f64_full,($_Z7simpsonPdidd$__internal_accurate_pow - $__internal_0_$__cuda_sm20_div_rn_f64_full)
$__internal_0_$__cuda_sm20_div_rn_f64_full:
[C---:B------:R-:W-:Y:S01]  /*0f10*/  FSETP.GEU.AND P0, PT, |R11|.reuse, 1.469367938527859385e-39, PT ;  /* 0x001000000b00780b */ /* 0x040fe20003f0e200 */
[----:B------:R-:W-:Y:S01]  /*0f20*/  IMAD.MOV.U32 R20, RZ, RZ, 0x1 ;  /* 0x00000001ff147424 */ /* 0x000fe200078e00ff */
[----:B------:R-:W-:Y:S01]  /*0f30*/  LOP3.LUT R4, R11, 0x800fffff, RZ, 0xc0, !PT ;  /* 0x800fffff0b047812 */ /* 0x000fe200078ec0ff */
[----:B------:R-:W-:Y:S01]  /*0f40*/  BSSY.RECONVERGENT B1, `(.L_x_21) ;  /* 0x0000054000017945 */ /* 0x000fe20003800200 */
[C---:B------:R-:W-:Y:S02]  /*0f50*/  FSETP.GEU.AND P2, PT, |R13|.reuse, 1.469367938527859385e-39, PT ;  /* 0x001000000d00780b */ /* 0x040fe40003f4e200 */
[----:B------:R-:W-:Y:S01]  /*0f60*/  LOP3.LUT R5, R4, 0x3ff00000, RZ, 0xfc, !PT ;  /* 0x3ff0000004057812 */ /* 0x000fe200078efcff */
[----:B------:R-:W-:Y:S01]  /*0f70*/  IMAD.MOV.U32 R4, RZ, RZ, R10 ;  /* 0x000000ffff047224 */ /* 0x000fe200078e000a */
[----:B------:R-:W-:Y:S02]  /*0f80*/  LOP3.LUT R17, R13, 0x7ff00000, RZ, 0xc0, !PT ;  /* 0x7ff000000d117812 */ /* 0x000fe400078ec0ff */
[----:B------:R-:W-:-:S03]  /*0f90*/  LOP3.LUT R26, R11, 0x7ff00000, RZ, 0xc0, !PT ;  /* 0x7ff000000b1a7812 */ /* 0x000fc600078ec0ff */
[----:B------:R-:W-:Y:S01]  /*0fa0*/  @!P0 DMUL R4, R10, 8.98846567431157953865e+307 ;  /* 0x7fe000000a048828 */ /* 0x000fe20000000000 */
[----:B------:R-:W-:-:S03]  /*0fb0*/  ISETP.GE.U32.AND P1, PT, R17, R26, PT ;  /* 0x0000001a1100720c */ /* 0x000fc60003f26070 */
[----:B------:R-:W-:Y:S01]  /*0fc0*/  @!P2 LOP3.LUT R18, R11, 0x7ff00000, RZ, 0xc0, !PT ;  /* 0x7ff000000b12a812 */ /* 0x000fe200078ec0ff */
[----:B------:R-:W-:Y:S01]  /*0fd0*/  @!P2 IMAD.MOV.U32 R24, RZ, RZ, RZ ;  /* 0x000000ffff18a224 */ /* 0x000fe200078e00ff */
[----:B------:R-:W0:Y:S02]  /*0fe0*/  MUFU.RCP64H R21, R5 ;  /* 0x0000000500157308 */ /* 0x000e240000001800 */
[----:B------:R-:W-:Y:S01]  /*0ff0*/  @!P2 ISETP.GE.U32.AND P3, PT, R17, R18, PT ;  /* 0x000000121100a20c */ /* 0x000fe20003f66070 */
[----:B------:R-:W-:Y:S01]  /*1000*/  IMAD.MOV.U32 R18, RZ, RZ, 0x1ca00000 ;  /* 0x1ca00000ff127424 */ /* 0x000fe200078e00ff */
[----:B------:R-:W-:-:S04]  /*1010*/  @!P0 LOP3.LUT R26, R5, 0x7ff00000, RZ, 0xc0, !PT ;  /* 0x7ff00000051a8812 */ /* 0x000fc800078ec0ff */
[----:B------:R-:W-:-:S04]  /*1020*/  @!P2 SEL R19, R18, 0x63400000, !P3 ;  /* 0x634000001213a807 */ /* 0x000fc80005800000 */
[----:B------:R-:W-:-:S04]  /*1030*/  @!P2 LOP3.LUT R19, R19, 0x80000000, R13, 0xf8, !PT ;  /* 0x800000001313a812 */ /* 0x000fc800078ef80d */
[----:B------:R-:W-:Y:S01]  /*1040*/  @!P2 LOP3.LUT R25, R19, 0x100000, RZ, 0xfc, !PT ;  /* 0x001000001319a812 */ /* 0x000fe200078efcff */
[----:B0-----:R-:W-:Y:S01]  /*1050*/  DFMA R14, R20, -R4, 1 ;  /* 0x3ff00000140e742b */ /* 0x001fe20000000804 */
[----:B------:R-:W-:-:S07]  /*1060*/  IMAD.MOV.U32 R19, RZ, RZ, R17 ;  /* 0x000000ffff137224 */ /* 0x000fce00078e0011 */
[----:B------:R-:W-:-:S08]  /*1070*/  DFMA R14, R14, R14, R14 ;  /* 0x0000000e0e0e722b */ /* 0x000fd0000000000e */
[----:B------:R-:W-:Y:S01]  /*1080*/  DFMA R20, R20, R14, R20 ;  /* 0x0000000e1414722b */ /* 0x000fe20000000014 */
[----:B------:R-:W-:Y:S01]  /*1090*/  SEL R15, R18, 0x63400000, !P1 ;  /* 0x63400000120f7807 */ /* 0x000fe20004800000 */
[----:B------:R-:W-:-:S03]  /*10a0*/  IMAD.MOV.U32 R14, RZ, RZ, R12 ;  /* 0x000000ffff0e7224 */ /* 0x000fc600078e000c */
[----:B------:R-:W-:-:S03]  /*10b0*/  LOP3.LUT R15, R15, 0x800fffff, R13, 0xf8, !PT ;  /* 0x800fffff0f0f7812 */ /* 0x000fc600078ef80d */
[----:B------:R-:W-:-:S03]  /*10c0*/  DFMA R22, R20, -R4, 1 ;  /* 0x3ff000001416742b */ /* 0x000fc60000000804 */
[----:B------:R-:W-:-:S05]  /*10d0*/  @!P2 DFMA R14, R14, 2, -R24 ;  /* 0x400000000e0ea82b */ /* 0x000fca0000000818 */
[----:B------:R-:W-:-:S05]  /*10e0*/  DFMA R22, R20, R22, R20 ;  /* 0x000000161416722b */ /* 0x000fca0000000014 */
[----:B------:R-:W-:-:S03]  /*10f0*/  @!P2 LOP3.LUT R19, R15, 0x7ff00000, RZ, 0xc0, !PT ;  /* 0x7ff000000f13a812 */ /* 0x000fc600078ec0ff */
[----:B------:R-:W-:Y:S02]  /*1100*/  DMUL R20, R22, R14 ;  /* 0x0000000e16147228 */ /* 0x000fe40000000000 */
[----:B------:R-:W-:-:S05]  /*1110*/  VIADD R27, R19, 0xffffffff ;  /* 0xffffffff131b7836 */ /* 0x000fca0000000000 */
[----:B------:R-:W-:Y:S01]  /*1120*/  ISETP.GT.U32.AND P0, PT, R27, 0x7feffffe, PT ;  /* 0x7feffffe1b00780c */ /* 0x000fe20003f04070 */
[----:B------:R-:W-:Y:S01]  /*1130*/  VIADD R27, R26, 0xffffffff ;  /* 0xffffffff1a1b7836 */ /* 0x000fe20000000000 */
[----:B------:R-:W-:-:S04]  /*1140*/  DFMA R24, R20, -R4, R14 ;  /* 0x800000041418722b */ /* 0x000fc8000000000e */
[----:B------:R-:W-:-:S04]  /*1150*/  ISETP.GT.U32.OR P0, PT, R27, 0x7feffffe, P0 ;  /* 0x7feffffe1b00780c */ /* 0x000fc80000704470 */
[----:B------:R-:W-:-:S09]  /*1160*/  DFMA R24, R22, R24, R20 ;  /* 0x000000181618722b */ /* 0x000fd20000000014 */
[----:B------:R-:W-:Y:S05]  /*1170*/  @P0 BRA `(.L_x_22) ;  /* 0x00000000006c0947 */ /* 0x000fea0003800000 */
[----:B------:R-:W-:-:S04]  /*1180*/  LOP3.LUT R20, R11, 0x7ff00000, RZ, 0xc0, !PT ;  /* 0x7ff000000b147812 */ /* 0x000fc800078ec0ff */
[CC--:B------:R-:W-:Y:S02]  /*1190*/  VIADDMNMX R12, R17.reuse, -R20.reuse, 0xb9600000, !PT ;  /* 0xb9600000110c7446 */ /* 0x0c0fe40007800914 */
[----:B------:R-:W-:Y:S02]  /*11a0*/  ISETP.GE.U32.AND P0, PT, R17, R20, PT ;  /* 0x000000141100720c */ /* 0x000fe40003f06070 */
[----:B------:R-:W-:Y:S02]  /*11b0*/  VIMNMX R12, PT, PT, R12, 0x46a00000, PT ;  /* 0x46a000000c0c7848 */ /* 0x000fe40003fe0100 */
[----:B------:R-:W-:Y:S01]  /*11c0*/  SEL R13, R18, 0x63400000, !P0 ;  /* 0x63400000120d7807 */ /* 0x000fe20004000000 */
[----:B------:R-:W-:-:S04]  /*11d0*/  IMAD.MOV.U32 R18, RZ, RZ, RZ ;  /* 0x000000ffff127224 */ /* 0x000fc800078e00ff */
[----:B------:R-:W-:-:S04]  /*11e0*/  IMAD.IADD R12, R12, 0x1, -R13 ;  /* 0x000000010c0c7824 */ /* 0x000fc800078e0a0d */
[----:B------:R-:W-:-:S06]  /*11f0*/  VIADD R19, R12, 0x7fe00000 ;  /* 0x7fe000000c137836 */ /* 0x000fcc0000000000 */
[----:B------:R-:W-:-:S10]  /*1200*/  DMUL R20, R24, R18 ;  /* 0x0000001218147228 */ /* 0x000fd40000000000 */
[----:B------:R-:W-:-:S13]  /*1210*/  FSETP.GTU.AND P0, PT, |R21|, 1.469367938527859385e-39, PT ;  /* 0x001000001500780b */ /* 0x000fda0003f0c200 */
[----:B------:R-:W-:Y:S05]  /*1220*/  @P0 BRA `(.L_x_23) ;  /* 0x0000000000940947 */ /* 0x000fea0003800000 */
[----:B------:R-:W-:Y:S01]  /*1230*/  DFMA R4, R24, -R4, R14 ;  /* 0x800000041804722b */ /* 0x000fe2000000000e */
[----:B------:R-:W-:-:S09]  /*1240*/  IMAD.MOV.U32 R18, RZ, RZ, RZ ;  /* 0x000000ffff127224 */ /* 0x000fd200078e00ff */
[C---:B------:R-:W-:Y:S02]  /*1250*/  FSETP.NEU.AND P0, PT, R5.reuse, RZ, PT ;  /* 0x000000ff0500720b */ /* 0x040fe40003f0d000 */
[----:B------:R-:W-:-:S04]  /*1260*/  LOP3.LUT R11, R5, 0x80000000, R11, 0x48, !PT ;  /* 0x80000000050b7812 */ /* 0x000fc800078e480b */
[----:B------:R-:W-:-:S07]  /*1270*/  LOP3.LUT R19, R11, R19, RZ, 0xfc, !PT ;  /* 0x000000130b137212 */ /* 0x000fce00078efcff */
[----:B------:R-:W-:Y:S05]  /*1280*/  @!P0 BRA `(.L_x_23) ;  /* 0x00000000007c8947 */ /* 0x000fea0003800000 */
[----:B------:R-:W-:Y:S01]  /*1290*/  IMAD.MOV R5, RZ, RZ, -R12 ;  /* 0x000000ffff057224 */ /* 0x000fe200078e0a0c */
[----:B------:R-:W-:Y:S01]  /*12a0*/  DMUL.RP R18, R24, R18 ;  /* 0x0000001218127228 */ /* 0x000fe20000008000 */
[----:B------:R-:W-:-:S06]  /*12b0*/  IMAD.MOV.U32 R4, RZ, RZ, RZ ;  /* 0x000000ffff047224 */ /* 0x000fcc00078e00ff */
[----:B------:R-:W-:-:S03]  /*12c0*/  DFMA R4, R20, -R4, R24 ;  /* 0x800000041404722b */ /* 0x000fc60000000018 */
[----:B------:R-:W-:-:S03]  /*12d0*/  LOP3.LUT R11, R19, R11, RZ, 0x3c, !PT ;  /* 0x0000000b130b7212 */ /* 0x000fc600078e3cff */
[----:B------:R-:W-:-:S04]  /*12e0*/  IADD3 R4, PT, PT, -R12, -0x43300000, RZ ;  /* 0xbcd000000c047810 */ /* 0x000fc80007ffe1ff */
[----:B------:R-:W-:-:S04]  /*12f0*/  FSETP.NEU.AND P0, PT, |R5|, R4, PT ;  /* 0x000000040500720b */ /* 0x000fc80003f0d200 */
[----:B------:R-:W-:Y:S02]  /*1300*/  FSEL R20, R18, R20, !P0 ;  /* 0x0000001412147208 */ /* 0x000fe40004000000 */
[----:B------:R-:W-:Y:S01]  /*1310*/  FSEL R21, R11, R21, !P0 ;  /* 0x000000150b157208 */ /* 0x000fe20004000000 */
[----:B------:R-:W-:Y:S06]  /*1320*/  BRA `(.L_x_23) ;  /* 0x0000000000547947 */ /* 0x000fec0003800000 */
.L_x_22:
[----:B------:R-:W-:-:S14]  /*1330*/  DSETP.NAN.AND P0, PT, R12, R12, PT ;  /* 0x0000000c0c00722a */ /* 0x000fdc0003f08000 */
[----:B------:R-:W-:Y:S05]  /*1340*/  @P0 BRA `(.L_x_24) ;  /* 0x0000000000440947 */ /* 0x000fea0003800000 */
[----:B------:R-:W-:-:S14]  /*1350*/  DSETP.NAN.AND P0, PT, R10, R10, PT ;  /* 0x0000000a0a00722a */ /* 0x000fdc0003f08000 */
[----:B------:R-:W-:Y:S05]  /*1360*/  @P0 BRA `(.L_x_25) ;  /* 0x0000000000300947 */ /* 0x000fea0003800000 */
[----:B------:R-:W-:Y:S01]  /*1370*/  ISETP.NE.AND P0, PT, R19, R26, PT ;  /* 0x0000001a1300720c */ /* 0x000fe20003f05270 */
[----:B------:R-:W-:Y:S02]  /*1380*/  IMAD.MOV.U32 R20, RZ, RZ, 0x0 ;  /* 0x00000000ff147424 */ /* 0x000fe400078e00ff */
[----:B------:R-:W-:-:S10]  /*1390*/  IMAD.MOV.U32 R21, RZ, RZ, -0x80000 ;  /* 0xfff80000ff157424 */ /* 0x000fd400078e00ff */
[----:B------:R-:W-:Y:S05]  /*13a0*/  @!P0 BRA `(.L_x_23) ;  /* 0x0000000000348947 */ /* 0x000fea0003800000 */
[----:B------:R-:W-:Y:S02]  /*13b0*/  ISETP.NE.AND P0, PT, R19, 0x7ff00000, PT ;  /* 0x7ff000001300780c */ /* 0x000fe40003f05270 */
[----:B------:R-:W-:Y:S02]  /*13c0*/  LOP3.LUT R21, R13, 0x80000000, R11, 0x48, !PT ;  /* 0x800000000d157812 */ /* 0x000fe400078e480b */
[----:B------:R-:W-:-:S13]  /*13d0*/  ISETP.EQ.OR P0, PT, R26, RZ, !P0 ;  /* 0x000000ff1a00720c */ /* 0x000fda0004702670 */
[----:B------:R-:W-:Y:S01]  /*13e0*/  @P0 LOP3.LUT R4, R21, 0x7ff00000, RZ, 0xfc, !PT ;  /* 0x7ff0000015040812 */ /* 0x000fe200078efcff */
[----:B------:R-:W-:Y:S02]  /*13f0*/  @!P0 IMAD.MOV.U32 R20, RZ, RZ, RZ ;  /* 0x000000ffff148224 */ /* 0x000fe400078e00ff */
[----:B------:R-:W-:Y:S02]  /*1400*/  @P0 IMAD.MOV.U32 R20, RZ, RZ, RZ ;  /* 0x000000ffff140224 */ /* 0x000fe400078e00ff */
[----:B------:R-:W-:Y:S01]  /*1410*/  @P0 IMAD.MOV.U32 R21, RZ, RZ, R4 ;  /* 0x000000ffff150224 */ /* 0x000fe200078e0004 */
[----:B------:R-:W-:Y:S06]  /*1420*/  BRA `(.L_x_23) ;  /* 0x0000000000147947 */ /* 0x000fec0003800000 */
.L_x_25:
[----:B------:R-:W-:Y:S01]  /*1430*/  LOP3.LUT R21, R11, 0x80000, RZ, 0xfc, !PT ;  /* 0x000800000b157812 */ /* 0x000fe200078efcff */
[----:B------:R-:W-:Y:S01]  /*1440*/  IMAD.MOV.U32 R20, RZ, RZ, R10 ;  /* 0x000000ffff147224 */ /* 0x000fe200078e000a */
[----:B------:R-:W-:Y:S06]  /*1450*/  BRA `(.L_x_23) ;  /* 0x0000000000087947 */ /* 0x000fec0003800000 */
.L_x_24:
[----:B------:R-:W-:Y:S01]  /*1460*/  LOP3.LUT R21, R13, 0x80000, RZ, 0xfc, !PT ;  /* 0x000800000d157812 */ /* 0x000fe200078efcff */
[----:B------:R-:W-:-:S07]  /*1470*/  IMAD.MOV.U32 R20, RZ, RZ, R12 ;  /* 0x000000ffff147224 */ /* 0x000fce00078e000c */
.L_x_23:
[----:B------:R-:W-:Y:S05]  /*1480*/  BSYNC.RECONVERGENT B1 ;  /* 0x0000000000017941 */ /* 0x000fea0003800200 */
.L_x_21:
[----:B------:R-:W-:Y:S02]  /*1490*/  IMAD.MOV.U32 R17, RZ, RZ, 0x0 ;  /* 0x00000000ff117424 */ /* 0x000fe400078e00ff */
[----:B------:R-:W-:Y:S02]  /*14a0*/  IMAD.MOV.U32 R4, RZ, RZ, R20 ;  /* 0x000000ffff047224 */ /* 0x000fe400078e0014 */
[----:B------:R-:W-:Y:S01]  /*14b0*/  IMAD.MOV.U32 R5, RZ, RZ, R21 ;  /* 0x000000ffff057224 */ /* 0x000fe200078e0015 */
[----:B------:R-:W-:Y:S06]  /*14c0*/  RET.REL.NODEC R16 `(_Z7simpsonPdidd) ;  /* 0xffffffe810cc7950 */ /* 0x000fec0003c3ffff */
        .type           $_Z7simpsonPdidd$__internal_accurate_pow,@function
        .size           $_Z7simpsonPdidd$__internal_accurate_pow,(.L_x_29 - $_Z7simpsonPdidd$__internal_accurate_pow)
$_Z7simpsonPdidd$__internal_accurate_pow:
[----:B------:R-:W-:Y:S01]  /*14d0*/  ISETP.GT.U32.AND P0, PT, R3, 0xfffff, PT ;  /* 0x000fffff0300780c */ /* 0x000fe20003f04070 */
[--C-:B------:R-:W-:Y:S01]  /*14e0*/  IMAD.MOV.U32 R13, RZ, RZ, R3.reuse ;  /* 0x000000ffff0d7224 */ /* 0x100fe200078e0003 */
[----:B------:R-:W-:Y:S01]  /*14f0*/  UMOV UR6, 0x7d2cafe2 ;  /* 0x7d2cafe200067882 */ /* 0x000fe20000000000 */
[----:B------:R-:W-:Y:S01]  /*1500*/  IMAD.MOV.U32 R18, RZ, RZ, RZ ;  /* 0x000000ffff127224 */ /* 0x000fe200078e00ff */
[----:B------:R-:W-:Y:S01]  /*1510*/  UMOV UR7, 0x3eb0f5ff ;  /* 0x3eb0f5ff00077882 */ /* 0x000fe20000000000 */
[----:B------:R-:W-:Y:S01]  /*1520*/  IMAD.MOV.U32 R16, RZ, RZ, 0x41ad3b5a ;  /* 0x41ad3b5aff107424 */ /* 0x000fe200078e00ff */
[----:B------:R-:W-:Y:S01]  /*1530*/  SHF.R.U32.HI R3, RZ, 0x14, R3 ;  /* 0x00000014ff037819 */ /* 0x000fe20000011603 */
[----:B------:R-:W-:Y:S01]  /*1540*/  IMAD.MOV.U32 R17, RZ, RZ, 0x3ed0f5d2 ;  /* 0x3ed0f5d2ff117424 */ /* 0x000fe200078e00ff */
[----:B------:R-:W-:Y:S01]  /*1550*/  UMOV UR8, 0xfefa39ef ;  /* 0xfefa39ef00087882 */ /* 0x000fe20000000000 */
[----:B------:R-:W-:-:S04]  /*1560*/  UMOV UR9, 0x3fe62e42 ;  /* 0x3fe62e4200097882 */ /* 0x000fc80000000000 */
[----:B------:R-:W-:-:S10]  /*1570*/  @!P0 DMUL R10, R12, 1.80143985094819840000e+16 ;  /* 0x435000000c0a8828 */ /* 0x000fd40000000000 */
[----:B------:R-:W-:Y:S01]  /*1580*/  @!P0 IMAD.MOV.U32 R13, RZ, RZ, R11 ;  /* 0x000000ffff0d8224 */ /* 0x000fe200078e000b */
[----:B------:R-:W-:Y:S01]  /*1590*/  @!P0 LEA.HI R3, R11, 0xffffffca, RZ, 0xc ;  /* 0xffffffca0b038811 */ /* 0x000fe200078f60ff */
[----:B------:R-:W-:-:S03]  /*15a0*/  @!P0 IMAD.MOV.U32 R12, RZ, RZ, R10 ;  /* 0x000000ffff0c8224 */ /* 0x000fc600078e000a */
[----:B------:R-:W-:Y:S01]  /*15b0*/  LOP3.LUT R13, R13, 0x800fffff, RZ, 0xc0, !PT ;  /* 0x800fffff0d0d7812 */ /* 0x000fe200078ec0ff */
[----:B------:R-:W-:Y:S02]  /*15c0*/  IMAD.MOV.U32 R14, RZ, RZ, R12 ;  /* 0x000000ffff0e7224 */ /* 0x000fe400078e000c */
[----:B------:R-:W-:Y:S01]  /*15d0*/  VIADD R10, R3, 0xfffffc01 ;  /* 0xfffffc01030a7836 */ /* 0x000fe20000000000 */
[----:B------:R-:W-:-:S04]  /*15e0*/  LOP3.LUT R15, R13, 0x3ff00000, RZ, 0xfc, !PT ;  /* 0x3ff000000d0f7812 */ /* 0x000fc800078efcff */
[----:B------:R-:W-:-:S13]  /*15f0*/  ISETP.GE.U32.AND P1, PT, R15, 0x3ff6a09f, PT ;  /* 0x3ff6a09f0f00780c */ /* 0x000fda0003f26070 */
[----:B------:R-:W-:Y:S02]  /*1600*/  @P1 VIADD R13, R15, 0xfff00000 ;  /* 0xfff000000f0d1836 */ /* 0x000fe40000000000 */
[----:B------:R-:W-:Y:S02]  /*1610*/  @P1 VIADD R10, R3, 0xfffffc02 ;  /* 0xfffffc02030a1836 */ /* 0x000fe40000000000 */
[----:B------:R-:W-:-:S06]  /*1620*/  @P1 IMAD.MOV.U32 R15, RZ, RZ, R13 ;  /* 0x000000ffff0f1224 */ /* 0x000fcc00078e000d */
[C---:B------:R-:W-:Y:S02]  /*1630*/  DADD R20, R14.reuse, 1 ;  /* 0x3ff000000e147429 */ /* 0x040fe40000000000 */
[----:B------:R-:W-:-:S04]  /*1640*/  DADD R14, R14, -1 ;  /* 0xbff000000e0e7429 */ /* 0x000fc80000000000 */
[----:B------:R-:W0:Y:S02]  /*1650*/  MUFU.RCP64H R19, R21 ;  /* 0x0000001500137308 */ /* 0x000e240000001800 */
[----:B0-----:R-:W-:-:S08]  /*1660*/  DFMA R12, -R20, R18, 1 ;  /* 0x3ff00000140c742b */ /* 0x001fd00000000112 */
[----:B------:R-:W-:-:S08]  /*1670*/  DFMA R12, R12, R12, R12 ;  /* 0x0000000c0c0c722b */ /* 0x000fd0000000000c */
[----:B------:R-:W-:-:S08]  /*1680*/  DFMA R18, R18, R12, R18 ;  /* 0x0000000c1212722b */ /* 0x000fd00000000012 */
[----:B------:R-:W-:-:S08]  /*1690*/  DMUL R12, R14, R18 ;  /* 0x000000120e0c7228 */ /* 0x000fd00000000000 */
[----:B------:R-:W-:-:S08]  /*16a0*/  DFMA R12, R14, R18, R12 ;  /* 0x000000120e0c722b */ /* 0x000fd0000000000c */
[----:B------:R-:W-:-:S08]  /*16b0*/  DMUL R24, R12, R12 ;  /* 0x0000000c0c187228 */ /* 0x000fd00000000000 */
[----:B------:R-:W-:Y:S01]  /*16c0*/  DFMA R16, R24, UR6, R16 ;  /* 0x0000000618107c2b */ /* 0x000fe20008000010 */
[----:B------:R-:W-:Y:S01]  /*16d0*/  UMOV UR6, 0x75488a3f ;  /* 0x75488a3f00067882 */ /* 0x000fe20000000000 */
[----:B------:R-:W-:-:S06]  /*16e0*/  UMOV UR7, 0x3ef3b20a ;  /* 0x3ef3b20a00077882 */ /* 0x000fcc0000000000 */
[----:B------:R-:W-:Y:S01]  /*16f0*/  DFMA R22, R24, R16, UR6 ;  /* 0x0000000618167e2b */ /* 0x000fe20008000010 */
[----:B------:R-:W-:Y:S01]  /*1700*/  UMOV UR6, 0xe4faecd5 ;  /* 0xe4faecd500067882 */ /* 0x000fe20000000000 */
[----:B------:R-:W-:Y:S01]  /*1710*/  UMOV UR7, 0x3f1745cd ;  /* 0x3f1745cd00077882 */ /* 0x000fe20000000000 */
[----:B------:R-:W-:-:S05]  /*1720*/  DADD R16, R14, -R12 ;  /* 0x000000000e107229 */ /* 0x000fca000000080c */
[----:B------:R-:W-:Y:S01]  /*1730*/  DFMA R22, R24, R22, UR6 ;  /* 0x0000000618167e2b */ /* 0x000fe20008000016 */
[----:B------:R-:W-:Y:S01]  /*1740*/  UMOV UR6, 0x258a578b ;  /* 0x258a578b00067882 */ /* 0x000fe20000000000 */
[----:B------:R-:W-:Y:S01]  /*1750*/  UMOV UR7, 0x3f3c71c7 ;  /* 0x3f3c71c700077882 */ /* 0x000fe20000000000 */
[----:B------:R-:W-:-:S05]  /*1760*/  DADD R16, R16, R16 ;  /* 0x0000000010107229 */ /* 0x000fca0000000010 */
[----:B------:R-:W-:Y:S01]  /*1770*/  DFMA R22, R24, R22, UR6 ;  /* 0x0000000618167e2b */ /* 0x000fe20008000016 */
[----:B------:R-:W-:Y:S01]  /*1780*/  UMOV UR6, 0x9242b910 ;  /* 0x9242b91000067882 */ /* 0x000fe20000000000 */
[----:B------:R-:W-:Y:S01]  /*1790*/  UMOV UR7, 0x3f624924 ;  /* 0x3f62492400077882 */ /* 0x000fe20000000000 */
[----:B------:R-:W-:-:S05]  /*17a0*/  DFMA R16, R14, -R12, R16 ;  /* 0x8000000c0e10722b */ /* 0x000fca0000000010 */
[----:B------:R-:W-:Y:S01]  /*17b0*/  DFMA R22, R24, R22, UR6 ;  /* 0x0000000618167e2b */ /* 0x000fe20008000016 */
[----:B------:R-:W-:Y:S01]  /*17c0*/  UMOV UR6, 0x99999dfb ;  /* 0x99999dfb00067882 */ /* 0x000fe20000000000 */
[----:B------:R-:W-:Y:S01]  /*17d0*/  UMOV UR7, 0x3f899999 ;  /* 0x3f89999900077882 */ /* 0x000fe20000000000 */
[----:B------:R-:W-:Y:S02]  /*17e0*/  DMUL R16, R18, R16 ;  /* 0x0000001012107228 */ /* 0x000fe40000000000 */
[----:B------:R-:W-:-:S03]  /*17f0*/  DMUL R18, R12, R12 ;  /* 0x0000000c0c127228 */ /* 0x000fc60000000000 */
[----:B------:R-:W-:Y:S01]  /*1800*/  DFMA R22, R24, R22, UR6 ;  /* 0x0000000618167e2b */ /* 0x000fe20008000016 */
[----:B------:R-:W-:Y:S01]  /*1810*/  UMOV UR6, 0x55555555 ;  /* 0x5555555500067882 */ /* 0x000fe20000000000 */
[----:B------:R-:W-:-:S03]  /*1820*/  UMOV UR7, 0x3fb55555 ;  /* 0x3fb5555500077882 */ /* 0x000fc60000000000 */
[----:B------:R-:W-:-:S03]  /*1830*/  DMUL R26, R12, R18 ;  /* 0x000000120c1a7228 */ /* 0x000fc60000000000 */
[----:B------:R-:W-:-:S08]  /*1840*/  DFMA R14, R24, R22, UR6 ;  /* 0x00000006180e7e2b */ /* 0x000fd00008000016 */
[----:B------:R-:W-:Y:S01]  /*1850*/  DADD R20, -R14, UR6 ;  /* 0x000000060e147e29 */ /* 0x000fe20008000100 */
[----:B------:R-:W-:Y:S01]  /*1860*/  UMOV UR6, 0xb9e7b0 ;  /* 0x00b9e7b000067882 */ /* 0x000fe20000000000 */
[----:B------:R-:W-:-:S06]  /*1870*/  UMOV UR7, 0x3c46a4cb ;  /* 0x3c46a4cb00077882 */ /* 0x000fcc0000000000 */
[----:B------:R-:W-:Y:S02]  /*1880*/  DFMA R20, R24, R22, R20 ;  /* 0x000000161814722b */ /* 0x000fe40000000014 */
[----:B------:R-:W-:Y:S01]  /*1890*/  DFMA R22, R12, R12, -R18 ;  /* 0x0000000c0c16722b */ /* 0x000fe20000000812 */
[----:B------:R-:W-:Y:S02]  /*18a0*/  VIADD R25, R17, 0x100000 ;  /* 0x0010000011197836 */ /* 0x000fe40000000000 */
[----:B------:R-:W-:-:S06]  /*18b0*/  IMAD.MOV.U32 R24, RZ, RZ, R16 ;  /* 0x000000ffff187224 */ /* 0x000fcc00078e0010 */
[----:B------:R-:W-:Y:S02]  /*18c0*/  DFMA R22, R12, R24, R22 ;  /* 0x000000180c16722b */ /* 0x000fe40000000016 */
[----:B------:R-:W-:Y:S01]  /*18d0*/  DADD R24, R20, -UR6 ;  /* 0x8000000614187e29 */ /* 0x000fe20008000000 */
[----:B------:R-:W-:Y:S01]  /*18e0*/  UMOV UR6, 0x80000000 ;  /* 0x8000000000067882 */ /* 0x000fe20000000000 */
[----:B------:R-:W-:Y:S01]  /*18f0*/  DFMA R20, R12, R18, -R26 ;  /* 0x000000120c14722b */ /* 0x000fe2000000081a */
[----:B------:R-:W-:-:S07]  /*1900*/  UMOV UR7, 0x43300000 ;  /* 0x4330000000077882 */ /* 0x000fce0000000000 */
[----:B------:R-:W-:Y:S02]  /*1910*/  DFMA R20, R16, R18, R20 ;  /* 0x000000121014722b */ /* 0x000fe40000000014 */
[----:B------:R-:W-:-:S06]  /*1920*/  DADD R18, R14, R24 ;  /* 0x000000000e127229 */ /* 0x000fcc0000000018 */
[----:B------:R-:W-:Y:S02]  /*1930*/  DFMA R20, R12, R22, R20 ;  /* 0x000000160c14722b */ /* 0x000fe40000000014 */
[----:B------:R-:W-:Y:S02]  /*1940*/  DADD R22, R14, -R18 ;  /* 0x000000000e167229 */ /* 0x000fe40000000812 */
[----:B------:R-:W-:-:S06]  /*1950*/  DMUL R14, R18, R26 ;  /* 0x0000001a120e7228 */ /* 0x000fcc0000000000 */
[----:B------:R-:W-:Y:S02]  /*1960*/  DADD R24, R24, R22 ;  /* 0x0000000018187229 */ /* 0x000fe40000000016 */
[----:B------:R-:W-:-:S08]  /*1970*/  DFMA R22, R18, R26, -R14 ;  /* 0x0000001a1216722b */ /* 0x000fd0000000080e */
[----:B------:R-:W-:-:S08]  /*1980*/  DFMA R20, R18, R20, R22 ;  /* 0x000000141214722b */ /* 0x000fd00000000016 */
[----:B------:R-:W-:-:S08]  /*1990*/  DFMA R24, R24, R26, R20 ;  /* 0x0000001a1818722b */ /* 0x000fd00000000014 */
[----:B------:R-:W-:-:S08]  /*19a0*/  DADD R20, R14, R24 ;  /* 0x000000000e147229 */ /* 0x000fd00000000018 */
[--C-:B------:R-:W-:Y:S02]  /*19b0*/  DADD R18, R12, R20.reuse ;  /* 0x000000000c127229 */ /* 0x100fe40000000014 */
[----:B------:R-:W-:-:S06]  /*19c0*/  DADD R14, R14, -R20 ;  /* 0x000000000e0e7229 */ /* 0x000fcc0000000814 */
[----:B------:R-:W-:Y:S02]  /*19d0*/  DADD R12, R12, -R18 ;  /* 0x000000000c0c7229 */ /* 0x000fe40000000812 */
[----:B------:R-:W-:-:S06]  /*19e0*/  DADD R14, R24, R14 ;  /* 0x00000000180e7229 */ /* 0x000fcc000000000e */
[----:B------:R-:W-:-:S08]  /*19f0*/  DADD R12, R20, R12 ;  /* 0x00000000140c7229 */ /* 0x000fd0000000000c */
[----:B------:R-:W-:-:S08]  /*1a00*/  DADD R12, R14, R12 ;  /* 0x000000000e0c7229 */ /* 0x000fd0000000000c */
[----:B------:R-:W-:Y:S01]  /*1a10*/  DADD R16, R16, R12 ;  /* 0x0000000010107229 */ /* 0x000fe2000000000c */
[----:B------:R-:W-:Y:S01]  /*1a20*/  LOP3.LUT R12, R10, 0x80000000, RZ, 0x3c, !PT ;  /* 0x800000000a0c7812 */ /* 0x000fe200078e3cff */
[----:B------:R-:W-:-:S06]  /*1a30*/  IMAD.MOV.U32 R13, RZ, RZ, 0x43300000 ;  /* 0x43300000ff0d7424 */ /* 0x000fcc00078e00ff */
[----:B------:R-:W-:Y:S02]  /*1a40*/  DADD R14, R18, R16 ;  /* 0x00000000120e7229 */ /* 0x000fe40000000010 */
[----:B------:R-:W-:Y:S01]  /*1a50*/  DADD R12, R12, -UR6 ;  /* 0x800000060c0c7e29 */ /* 0x000fe20008000000 */
[----:B------:R-:W-:Y:S01]  /*1a60*/  UMOV UR6, 0xfefa39ef ;  /* 0xfefa39ef00067882 */ /* 0x000fe20000000000 */
[----:B------:R-:W-:-:S04]  /*1a70*/  UMOV UR7, 0x3fe62e42 ;  /* 0x3fe62e4200077882 */ /* 0x000fc80000000000 */
[--C-:B------:R-:W-:Y:S02]  /*1a80*/  DADD R20, R18, -R14.reuse ;  /* 0x0000000012147229 */ /* 0x100fe4000000080e */
[----:B------:R-:W-:Y:S01]  /*1a90*/  DFMA R10, R12, UR6, R14 ;  /* 0x000000060c0a7c2b */ /* 0x000fe2000800000e */
[----:B------:R-:W-:Y:S01]  /*1aa0*/  UMOV UR6, 0x3b39803f ;  /* 0x3b39803f00067882 */ /* 0x000fe20000000000 */
[----:B------:R-:W-:-:S04]  /*1ab0*/  UMOV UR7, 0x3c7abc9e ;  /* 0x3c7abc9e00077882 */ /* 0x000fc80000000000 */
[----:B------:R-:W-:Y:S02]  /*1ac0*/  DADD R20, R16, R20 ;  /* 0x0000000010147229 */ /* 0x000fe40000000014 */
[----:B------:R-:W-:-:S08]  /*1ad0*/  DFMA R18, R12, -UR8, R10 ;  /* 0x800000080c127c2b */ /* 0x000fd0000800000a */
[----:B------:R-:W-:-:S08]  /*1ae0*/  DADD R18, -R14, R18 ;  /* 0x000000000e127229 */ /* 0x000fd00000000112 */
[----:B------:R-:W-:-:S08]  /*1af0*/  DADD R18, R20, -R18 ;  /* 0x0000000014127229 */ /* 0x000fd00000000812 */
[----:B------:R-:W-:Y:S01]  /*1b00*/  DFMA R18, R12, UR6, R18 ;  /* 0x000000060c127c2b */ /* 0x000fe20008000012 */
[----:B------:R-:W-:Y:S02]  /*1b10*/  USHF.L.U32 UR7, UR5, 0x1, URZ ;  /* 0x0000000105077899 */ /* 0x000fe400080006ff */
[----:B------:R-:W-:Y:S02]  /*1b20*/  ULOP3.LUT UR6, UR5, 0xff0fffff, URZ, 0xc0, !UPT ;  /* 0xff0fffff05067892 */ /* 0x000fe4000f8ec0ff */
[----:B------:R-:W-:-:S03]  /*1b30*/  UISETP.GT.U32.AND UP0, UPT, UR7, -0x2000001, UPT ;  /* 0xfdffffff0700788c */ /* 0x000fc6000bf04070 */
[----:B------:R-:W-:Y:S01]  /*1b40*/  DADD R12, R10, R18 ;  /* 0x000000000a0c7229 */ /* 0x000fe20000000012 */
[----:B------:R-:W-:-:S03]  /*1b50*/  USEL UR7, UR6, UR5, UP0 ;  /* 0x0000000506077287 */ /* 0x000fc60008000000 */
[----:B------:R-:W-:-:S04]  /*1b60*/  UMOV UR6, UR4 ;  /* 0x0000000400067c82 */ /* 0x000fc80008000000 */
[----:B------:R-:W-:Y:S02]  /*1b70*/  DADD R10, R10, -R12 ;  /* 0x000000000a0a7229 */ /* 0x000fe4000000080c */
[----:B------:R-:W-:-:S06]  /*1b80*/  DMUL R20, R12, UR6 ;  /* 0x000000060c147c28 */ /* 0x000fcc0008000000 */
[----:B------:R-:W-:Y:S02]  /*1b90*/  DADD R10, R18, R10 ;  /* 0x00000000120a7229 */ /* 0x000fe4000000000a */
[----:B------:R-:W-:-:S08]  /*1ba0*/  DFMA R14, R12, UR6, -R20 ;  /* 0x000000060c0e7c2b */ /* 0x000fd00008000814 */
[----:B------:R-:W-:Y:S01]  /*1bb0*/  DFMA R14, R10, UR6, R14 ;  /* 0x000000060a0e7c2b */ /* 0x000fe2000800000e */
[----:B------:R-:W-:Y:S01]  /*1bc0*/  UMOV UR6, 0x3b39803f ;  /* 0x3b39803f00067882 */ /* 0x000fe20000000000 */
[----:B------:R-:W-:Y:S01]  /*1bd0*/  IMAD.MOV.U32 R10, RZ, RZ, 0x652b82fe ;  /* 0x652b82feff0a7424 */ /* 0x000fe200078e00ff */
[----:B------:R-:W-:Y:S01]  /*1be0*/  UMOV UR7, 0x3c7abc9e ;  /* 0x3c7abc9e00077882 */ /* 0x000fe20000000000 */
[----:B------:R-:W-:-:S04]  /*1bf0*/  IMAD.MOV.U32 R11, RZ, RZ, 0x3ff71547 ;  /* 0x3ff71547ff0b7424 */ /* 0x000fc800078e00ff */
[----:B------:R-:W-:-:S08]  /*1c00*/  DADD R12, R20, R14 ;  /* 0x00000000140c7229 */ /* 0x000fd0000000000e */
[----:B------:R-:W-:Y:S02]  /*1c10*/  DFMA R10, R12, R10, 6.75539944105574400000e+15 ;  /* 0x433800000c0a742b */ /* 0x000fe4000000000a */
[----:B------:R-:W-:-:S06]  /*1c20*/  FSETP.GEU.AND P0, PT, |R13|, 4.1917929649353027344, PT ;  /* 0x4086232b0d00780b */ /* 0x000fcc0003f0e200 */
[----:B------:R-:W-:-:S08]  /*1c30*/  DADD R18, R10, -6.75539944105574400000e+15 ;  /* 0xc33800000a127429 */ /* 0x000fd00000000000 */
[----:B------:R-:W-:-:S08]  /*1c40*/  DFMA R16, R18, -UR8, R12 ;  /* 0x8000000812107c2b */ /* 0x000fd0000800000c */
[----:B------:R-:W-:Y:S01]  /*1c50*/  DFMA R16, R18, -UR6, R16 ;  /* 0x8000000612107c2b */ /* 0x000fe20008000010 */
[----:B------:R-:W-:Y:S01]  /*1c60*/  UMOV UR6, 0x69ce2bdf ;  /* 0x69ce2bdf00067882 */ /* 0x000fe20000000000 */
[----:B------:R-:W-:Y:S01]  /*1c70*/  IMAD.MOV.U32 R18, RZ, RZ, -0x35dec16 ;  /* 0xfca213eaff127424 */ /* 0x000fe200078e00ff */
[----:B------:R-:W-:Y:S01]  /*1c80*/  UMOV UR7, 0x3e5ade15 ;  /* 0x3e5ade1500077882 */ /* 0x000fe20000000000 */
[----:B------:R-:W-:-:S06]  /*1c90*/  IMAD.MOV.U32 R19, RZ, RZ, 0x3e928af3 ;  /* 0x3e928af3ff137424 */ /* 0x000fcc00078e00ff */
[----:B------:R-:W-:Y:S01]  /*1ca0*/  DFMA R18, R16, UR6, R18 ;  /* 0x0000000610127c2b */ /* 0x000fe20008000012 */
[----:B------:R-:W-:Y:S01]  /*1cb0*/  UMOV UR6, 0x62401315 ;  /* 0x6240131500067882 */ /* 0x000fe20000000000 */
[----:B------:R-:W-:-:S06]  /*1cc0*/  UMOV UR7, 0x3ec71dee ;  /* 0x3ec71dee00077882 */ /* 0x000fcc0000000000 */
[----:B------:R-:W-:Y:S01]  /*1cd0*/  DFMA R18, R16, R18, UR6 ;  /* 0x0000000610127e2b */ /* 0x000fe20008000012 */
        /* <DEDUP_REMOVED lines=20> */
[----:B------:R-:W-:-:S08]  /*1e20*/  DFMA R18, R16, R18, UR6 ;  /* 0x0000000610127e2b */ /* 0x000fd00008000012 */
[----:B------:R-:W-:-:S08]  /*1e30*/  DFMA R18, R16, R18, 1 ;  /* 0x3ff000001012742b */ /* 0x000fd00000000012 */
[----:B------:R-:W-:Y:S02]  /*1e40*/  DFMA R18, R16, R18, 1 ;  /* 0x3ff000001012742b */ /* 0x000fe40000000012 */
[----:B------:R-:W-:-:S08]  /*1e50*/  DADD R16, R20, -R12 ;  /* 0x0000000014107229 */ /* 0x000fd0000000080c */
[----:B------:R-:W-:Y:S01]  /*1e60*/  DADD R16, R14, R16 ;  /* 0x000000000e107229 */ /* 0x000fe20000000010 */
[----:B------:R-:W-:Y:S02]  /*1e70*/  IMAD R15, R10, 0x100000, R19 ;  /* 0x001000000a0f7824 */ /* 0x000fe400078e0213 */
[----:B------:R-:W-:Y:S01]  /*1e80*/  IMAD.MOV.U32 R14, RZ, RZ, R18 ;  /* 0x000000ffff0e7224 */ /* 0x000fe200078e0012 */
[----:B------:R-:W-:Y:S07]  /*1e90*/  @!P0 BRA `(.L_x_26) ;  /* 0x0000000000308947 */ /* 0x000fee0003800000 */
[----:B------:R-:W-:Y:S01]  /*1ea0*/  FSETP.GEU.AND P0, PT, |R13|, 4.2275390625, PT ;  /* 0x408748000d00780b */ /* 0x000fe20003f0e200 */
[C---:B------:R-:W-:Y:S02]  /*1eb0*/  DADD R14, R12.reuse, +INF ;  /* 0x7ff000000c0e7429 */ /* 0x040fe40000000000 */
[----:B------:R-:W-:-:S08]  /*1ec0*/  DSETP.GEU.AND P1, PT, R12, RZ, PT ;  /* 0x000000ff0c00722a */ /* 0x000fd00003f2e000 */
[----:B------:R-:W-:Y:S02]  /*1ed0*/  FSEL R14, R14, RZ, P1 ;  /* 0x000000ff0e0e7208 */ /* 0x000fe40000800000 */
[----:B------:R-:W-:Y:S02]  /*1ee0*/  @!P0 LEA.HI R3, R10, R10, RZ, 0x1 ;  /* 0x0000000a0a038211 */ /* 0x000fe400078f08ff */
[----:B------:R-:W-:Y:S02]  /*1ef0*/  FSEL R15, R15, RZ, P1 ;  /* 0x000000ff0f0f7208 */ /* 0x000fe40000800000 */
[----:B------:R-:W-:-:S05]  /*1f00*/  @!P0 SHF.R.S32.HI R3, RZ, 0x1, R3 ;  /* 0x00000001ff038819 */ /* 0x000fca0000011403 */
[----:B------:R-:W-:Y:S02]  /*1f10*/  @!P0 IMAD.IADD R10, R10, 0x1, -R3 ;  /* 0x000000010a0a8824 */ /* 0x000fe400078e0a03 */
[----:B------:R-:W-:-:S03]  /*1f20*/  @!P0 IMAD R19, R3, 0x100000, R19 ;  /* 0x0010000003138824 */ /* 0x000fc600078e0213 */
[----:B------:R-:W-:Y:S01]  /*1f30*/  @!P0 LEA R11, R10, 0x3ff00000, 0x14 ;  /* 0x3ff000000a0b8811 */ /* 0x000fe200078ea0ff */
[----:B------:R-:W-:-:S06]  /*1f40*/  @!P0 IMAD.MOV.U32 R10, RZ, RZ, RZ ;  /* 0x000000ffff0a8224 */ /* 0x000fcc00078e00ff */
[----:B------:R-:W-:-:S11]  /*1f50*/  @!P0 DMUL R14, R18, R10 ;  /* 0x0000000a120e8228 */ /* 0x000fd60000000000 */
.L_x_26:
[----:B------:R-:W-:Y:S01]  /*1f60*/  DFMA R16, R16, R14, R14 ;  /* 0x0000000e1010722b */ /* 0x000fe2000000000e */
[----:B------:R-:W-:Y:S01]  /*1f70*/  IMAD.MOV.U32 R3, RZ, RZ, 0x0 ;  /* 0x00000000ff037424 */ /* 0x000fe200078e00ff */
[----:B------:R-:W-:-:S08]  /*1f80*/  DSETP.NEU.AND P0, PT, |R14|, +INF , PT ;  /* 0x7ff000000e00742a */ /* 0x000fd00003f0d200 */
[----:B------:R-:W-:Y:S02]  /*1f90*/  FSEL R14, R14, R16, !P0 ;  /* 0x000000100e0e7208 */ /* 0x000fe40004000000 */
[----:B------:R-:W-:Y:S01]  /*1fa0*/  FSEL R15, R15, R17, !P0 ;  /* 0x000000110f0f7208 */ /* 0x000fe20004000000 */
[----:B------:R-:W-:Y:S06]  /*1fb0*/  RET.REL.NODEC R2 `(_Z7simpsonPdidd) ;  /* 0xffffffe002107950 */ /* 0x000fec0003c3ffff */
.L_x_27:
[----:B------:R-:W-:-:S00]  /*1fc0*/  BRA `(.L_x_27) ;  /* 0xfffffffc00fc7947 */ /* 0x000fc0000383ffff */
[----:B------:R-:W-:-:S00]  /*1fd0*/  NOP ;  /* 0x0000000000007918 */ /* 0x000fc00000000000 */
        /* <DEDUP_REMOVED lines=10> */
.L_x_29:


//--------------------- .nv.shared.reserved.0     --------------------------
	.section	.nv.shared.reserved.0,"aw",@nobits
	.weak		__nv_reservedSMEM_offset_0_alias
	.size		__nv_reservedSMEM_offset_0_alias, 0, 64
	.other		__nv_reservedSMEM_offset_0_alias,@"STO_CUDA_RESERVED_SHARED STV_DEFAULT"
__nv_reservedSMEM_offset_0_alias:
	.zero		0
	.zero		64


//--------------------- .nv.constant0._Z7simpsonPdidd --------------------------
	.section	.nv.constant0._Z7simpsonPdidd,"a",@progbits
	.sectionflags	@""
	.align	4
.nv.constant0._Z7simpsonPdidd:
	.zero		928


//--------------------- SYMBOLS --------------------------

	.type		.nv.reservedSmem.offset0,@object
	.size		.nv.reservedSmem.offset0,0x4
